//
// Generated by NVIDIA NVVM Compiler
//
// Compiler Build ID: CL-36424714
// Cuda compilation tools, release 13.0, V13.0.88
// Based on NVVM 20.0.0
//

.version 9.0
.target sm_100
.address_size 64

	// .globl	_Z18initialize_latticePfP17curandStateXORWOW
.global .align 4 .b8 precalc_xorwow_matrix[102400];
.global .align 4 .b8 precalc_xorwow_offset_matrix[102400];
.global .align 4 .b8 mrg32k3aM1[2304];
.global .align 4 .b8 mrg32k3aM2[2304];
.global .align 4 .b8 mrg32k3aM1SubSeq[2016];
.global .align 4 .b8 mrg32k3aM2SubSeq[2016];
.global .align 4 .b8 mrg32k3aM1Seq[2304];
.global .align 4 .b8 mrg32k3aM2Seq[2304];
.const .align 8 .b8 __cr_lgamma_table[72];

.visible .entry _Z18initialize_latticePfP17curandStateXORWOW(
	.param .u64 .ptr .align 1 _Z18initialize_latticePfP17curandStateXORWOW_param_0,
	.param .u64 .ptr .align 1 _Z18initialize_latticePfP17curandStateXORWOW_param_1
)
{
	.reg .pred 	%p<4>;
	.reg .b32 	%r<56>;
	.reg .b32 	%f<10>;
	.reg .b64 	%rd<9>;
	.reg .b64 	%fd<2>;

	ld.param.u64 	%rd1, [_Z18initialize_latticePfP17curandStateXORWOW_param_0];
	ld.param.u64 	%rd2, [_Z18initialize_latticePfP17curandStateXORWOW_param_1];
	mov.u32 	%r2, %ctaid.x;
	mov.u32 	%r3, %ntid.x;
	mov.u32 	%r4, %tid.x;
	mad.lo.s32 	%r5, %r2, %r3, %r4;
	mov.u32 	%r6, %ctaid.y;
	mov.u32 	%r7, %ntid.y;
	mov.u32 	%r8, %tid.y;
	mad.lo.s32 	%r9, %r6, %r7, %r8;
	mad.lo.s32 	%r1, %r9, 100, %r5;
	setp.gt.s32 	%p1, %r5, 99;
	setp.gt.u32 	%p2, %r9, 99;
	or.pred  	%p3, %p1, %p2;
	@%p3 bra 	$L__BB0_2;
	cvta.to.global.u64 	%rd3, %rd1;
	cvta.to.global.u64 	%rd4, %rd2;
	mul.wide.s32 	%rd5, %r1, 48;
	add.s64 	%rd6, %rd4, %rd5;
	shl.b32 	%r11, %r1, 2;
	ld.global.v2.u32 	{%r12, %r13}, [%rd6];
	ld.global.v2.u32 	{%r14, %r15}, [%rd6+8];
	ld.global.v2.u32 	{%r16, %r17}, [%rd6+16];
	ld.global.v2.u32 	{%r18, %r19}, [%rd6+24];
	ld.global.f32 	%f1, [%rd6+32];
	ld.global.f64 	%fd1, [%rd6+40];
	shr.u32 	%r20, %r13, 2;
	xor.b32  	%r21, %r20, %r13;
	shl.b32 	%r22, %r17, 4;
	shl.b32 	%r23, %r21, 1;
	xor.b32  	%r24, %r22, %r23;
	xor.b32  	%r25, %r24, %r17;
	xor.b32  	%r26, %r25, %r21;
	add.s32 	%r27, %r12, %r26;
	add.s32 	%r28, %r27, 362437;
	cvt.rn.f32.u32 	%f2, %r28;
	fma.rn.f32 	%f3, %f2, 0f2F800000, 0f2F000000;
	mul.wide.s32 	%rd7, %r11, 4;
	add.s64 	%rd8, %rd3, %rd7;
	st.global.f32 	[%rd8], %f3;
	shr.u32 	%r29, %r14, 2;
	xor.b32  	%r30, %r29, %r14;
	shl.b32 	%r31, %r26, 4;
	shl.b32 	%r32, %r30, 1;
	xor.b32  	%r33, %r31, %r32;
	xor.b32  	%r34, %r33, %r26;
	xor.b32  	%r35, %r34, %r30;
	add.s32 	%r36, %r12, %r35;
	add.s32 	%r37, %r36, 724874;
	cvt.rn.f32.u32 	%f4, %r37;
	fma.rn.f32 	%f5, %f4, 0f2F800000, 0f2F000000;
	st.global.f32 	[%rd8+4], %f5;
	shr.u32 	%r38, %r15, 2;
	xor.b32  	%r39, %r38, %r15;
	shl.b32 	%r40, %r35, 4;
	shl.b32 	%r41, %r39, 1;
	xor.b32  	%r42, %r40, %r41;
	xor.b32  	%r43, %r42, %r35;
	xor.b32  	%r44, %r43, %r39;
	add.s32 	%r45, %r12, %r44;
	add.s32 	%r46, %r45, 1087311;
	cvt.rn.f32.u32 	%f6, %r46;
	fma.rn.f32 	%f7, %f6, 0f2F800000, 0f2F000000;
	st.global.f32 	[%rd8+8], %f7;
	shr.u32 	%r47, %r16, 2;
	xor.b32  	%r48, %r47, %r16;
	shl.b32 	%r49, %r44, 4;
	shl.b32 	%r50, %r48, 1;
	xor.b32  	%r51, %r49, %r50;
	xor.b32  	%r52, %r51, %r44;
	xor.b32  	%r53, %r52, %r48;
	add.s32 	%r54, %r12, 1449748;
	add.s32 	%r55, %r53, %r54;
	cvt.rn.f32.u32 	%f8, %r55;
	fma.rn.f32 	%f9, %f8, 0f2F800000, 0f2F000000;
	st.global.f32 	[%rd8+12], %f9;
	st.global.v2.u32 	[%rd6], {%r54, %r17};
	st.global.v2.u32 	[%rd6+8], {%r26, %r35};
	st.global.v2.u32 	[%rd6+16], {%r44, %r53};
	st.global.v2.u32 	[%rd6+24], {%r18, %r19};
	st.global.f32 	[%rd6+32], %f1;
	st.global.f64 	[%rd6+40], %fd1;
$L__BB0_2:
	ret;

}
	// .globl	_Z7diffusePfS_
.visible .entry _Z7diffusePfS_(
	.param .u64 .ptr .align 1 _Z7diffusePfS__param_0,
	.param .u64 .ptr .align 1 _Z7diffusePfS__param_1
)
{
	.reg .pred 	%p<36>;
	.reg .b32 	%r<12>;
	.reg .b32 	%f<93>;
	.reg .b64 	%rd<9>;

	ld.param.u64 	%rd3, [_Z7diffusePfS__param_0];
	ld.param.u64 	%rd4, [_Z7diffusePfS__param_1];
	mov.u32 	%r4, %ctaid.x;
	mov.u32 	%r5, %ntid.x;
	mov.u32 	%r6, %tid.x;
	mad.lo.s32 	%r1, %r4, %r5, %r6;
	mov.u32 	%r7, %ctaid.y;
	mov.u32 	%r8, %ntid.y;
	mov.u32 	%r9, %tid.y;
	mad.lo.s32 	%r10, %r7, %r8, %r9;
	setp.gt.s32 	%p1, %r1, 99;
	setp.gt.u32 	%p2, %r10, 99;
	or.pred  	%p3, %p1, %p2;
	@%p3 bra 	$L__BB1_45;
	cvta.to.global.u64 	%rd5, %rd3;
	mad.lo.s32 	%r11, %r10, 100, %r1;
	shl.b32 	%r3, %r11, 2;
	setp.lt.s32 	%p4, %r1, 1;
	mul.wide.s32 	%rd6, %r3, 4;
	add.s64 	%rd1, %rd5, %rd6;
	ld.global.f32 	%f1, [%rd1];
	mov.f32 	%f79, 0f00000000;
	@%p4 bra 	$L__BB1_3;
	setp.gt.u32 	%p5, %r1, 98;
	ld.global.f32 	%f42, [%rd1+-16];
	add.f32 	%f79, %f42, 0f00000000;
	@%p5 bra 	$L__BB1_4;
$L__BB1_3:
	ld.global.f32 	%f43, [%rd1+16];
	add.f32 	%f79, %f79, %f43;
$L__BB1_4:
	setp.eq.s32 	%p6, %r10, 0;
	@%p6 bra 	$L__BB1_6;
	setp.gt.u32 	%p7, %r10, 98;
	ld.global.f32 	%f44, [%rd1+-1600];
	add.f32 	%f79, %f79, %f44;
	@%p7 bra 	$L__BB1_7;
$L__BB1_6:
	ld.global.f32 	%f45, [%rd1+1600];
	add.f32 	%f79, %f79, %f45;
$L__BB1_7:
	fma.rn.f32 	%f46, %f1, 0fC0800000, %f79;
	fma.rn.f32 	%f10, %f46, 0f3DCCCCCD, %f1;
	cvta.to.global.u64 	%rd7, %rd4;
	add.s64 	%rd2, %rd7, %rd6;
	st.global.f32 	[%rd2], %f10;
	setp.eq.s32 	%p8, %r1, 0;
	@%p8 bra 	$L__BB1_11;
	setp.eq.s32 	%p9, %r1, 99;
	@%p9 bra 	$L__BB1_11;
	setp.eq.s32 	%p10, %r10, 99;
	@%p10 bra 	$L__BB1_11;
	setp.ne.s32 	%p11, %r10, 0;
	@%p11 bra 	$L__BB1_12;
$L__BB1_11:
	mov.f32 	%f47, 0f3F800000;
	sub.f32 	%f48, %f47, %f1;
	fma.rn.f32 	%f49, %f48, 0f3C23D70A, %f10;
	st.global.f32 	[%rd2], %f49;
$L__BB1_12:
	setp.lt.s32 	%p12, %r1, 1;
	ld.global.f32 	%f11, [%rd1+4];
	mov.f32 	%f83, 0f00000000;
	@%p12 bra 	$L__BB1_14;
	setp.gt.u32 	%p13, %r1, 98;
	ld.global.f32 	%f51, [%rd1+-12];
	add.f32 	%f83, %f51, 0f00000000;
	@%p13 bra 	$L__BB1_15;
$L__BB1_14:
	ld.global.f32 	%f52, [%rd1+20];
	add.f32 	%f83, %f83, %f52;
$L__BB1_15:
	setp.eq.s32 	%p14, %r10, 0;
	@%p14 bra 	$L__BB1_17;
	setp.gt.u32 	%p15, %r10, 98;
	ld.global.f32 	%f53, [%rd1+-1596];
	add.f32 	%f83, %f83, %f53;
	@%p15 bra 	$L__BB1_18;
$L__BB1_17:
	ld.global.f32 	%f54, [%rd1+1604];
	add.f32 	%f83, %f83, %f54;
$L__BB1_18:
	fma.rn.f32 	%f55, %f11, 0fC0800000, %f83;
	fma.rn.f32 	%f20, %f55, 0f3DCCCCCD, %f11;
	st.global.f32 	[%rd2+4], %f20;
	setp.eq.s32 	%p16, %r1, 0;
	@%p16 bra 	$L__BB1_22;
	setp.eq.s32 	%p17, %r1, 99;
	@%p17 bra 	$L__BB1_22;
	setp.eq.s32 	%p18, %r10, 99;
	@%p18 bra 	$L__BB1_22;
	setp.ne.s32 	%p19, %r10, 0;
	@%p19 bra 	$L__BB1_23;
$L__BB1_22:
	mov.f32 	%f56, 0f3F800000;
	sub.f32 	%f57, %f56, %f11;
	fma.rn.f32 	%f58, %f57, 0f3C23D70A, %f20;
	st.global.f32 	[%rd2+4], %f58;
$L__BB1_23:
	setp.lt.s32 	%p20, %r1, 1;
	ld.global.f32 	%f21, [%rd1+8];
	mov.f32 	%f87, 0f00000000;
	@%p20 bra 	$L__BB1_25;
	setp.gt.u32 	%p21, %r1, 98;
	ld.global.f32 	%f60, [%rd1+-8];
	add.f32 	%f87, %f60, 0f00000000;
	@%p21 bra 	$L__BB1_26;
$L__BB1_25:
	ld.global.f32 	%f61, [%rd1+24];
	add.f32 	%f87, %f87, %f61;
$L__BB1_26:
	setp.eq.s32 	%p22, %r10, 0;
	@%p22 bra 	$L__BB1_28;
	setp.gt.u32 	%p23, %r10, 98;
	ld.global.f32 	%f62, [%rd1+-1592];
	add.f32 	%f87, %f87, %f62;
	@%p23 bra 	$L__BB1_29;
$L__BB1_28:
	ld.global.f32 	%f63, [%rd1+1608];
	add.f32 	%f87, %f87, %f63;
$L__BB1_29:
	fma.rn.f32 	%f64, %f21, 0fC0800000, %f87;
	fma.rn.f32 	%f30, %f64, 0f3DCCCCCD, %f21;
	st.global.f32 	[%rd2+8], %f30;
	setp.eq.s32 	%p24, %r1, 0;
	@%p24 bra 	$L__BB1_33;
	setp.eq.s32 	%p25, %r1, 99;
	@%p25 bra 	$L__BB1_33;
	setp.eq.s32 	%p26, %r10, 99;
	@%p26 bra 	$L__BB1_33;
	setp.ne.s32 	%p27, %r10, 0;
	@%p27 bra 	$L__BB1_34;
$L__BB1_33:
	mov.f32 	%f65, 0f3F800000;
	sub.f32 	%f66, %f65, %f21;
	fma.rn.f32 	%f67, %f66, 0f3C23D70A, %f30;
	st.global.f32 	[%rd2+8], %f67;
$L__BB1_34:
	setp.lt.s32 	%p28, %r1, 1;
	ld.global.f32 	%f31, [%rd1+12];
	mov.f32 	%f91, 0f00000000;
	@%p28 bra 	$L__BB1_36;
	setp.gt.u32 	%p29, %r1, 98;
	ld.global.f32 	%f69, [%rd1+-4];
	add.f32 	%f91, %f69, 0f00000000;
	@%p29 bra 	$L__BB1_37;
$L__BB1_36:
	ld.global.f32 	%f70, [%rd1+28];
	add.f32 	%f91, %f91, %f70;
$L__BB1_37:
	setp.eq.s32 	%p30, %r10, 0;
	@%p30 bra 	$L__BB1_39;
	setp.gt.u32 	%p31, %r10, 98;
	ld.global.f32 	%f71, [%rd1+-1588];
	add.f32 	%f91, %f91, %f71;
	@%p31 bra 	$L__BB1_40;
$L__BB1_39:
	ld.global.f32 	%f72, [%rd1+1612];
	add.f32 	%f91, %f91, %f72;
$L__BB1_40:
	fma.rn.f32 	%f73, %f31, 0fC0800000, %f91;
	fma.rn.f32 	%f40, %f73, 0f3DCCCCCD, %f31;
	st.global.f32 	[%rd2+12], %f40;
	setp.eq.s32 	%p32, %r1, 0;
	@%p32 bra 	$L__BB1_44;
	setp.eq.s32 	%p33, %r1, 99;
	@%p33 bra 	$L__BB1_44;
	setp.eq.s32 	%p34, %r10, 99;
	@%p34 bra 	$L__BB1_44;
	setp.ne.s32 	%p35, %r10, 0;
	@%p35 bra 	$L__BB1_45;
$L__BB1_44:
	mov.f32 	%f74, 0f3F800000;
	sub.f32 	%f75, %f74, %f31;
	fma.rn.f32 	%f76, %f75, 0f3C23D70A, %f40;
	st.global.f32 	[%rd2+12], %f76;
$L__BB1_45:
	ret;

}
	// .globl	_Z11init_curandP17curandStateXORWOWm
.visible .entry _Z11init_curandP17curandStateXORWOWm(
	.param .u64 .ptr .align 1 _Z11init_curandP17curandStateXORWOWm_param_0,
	.param .u64 _Z11init_curandP17curandStateXORWOWm_param_1
)
{
	.reg .pred 	%p<27>;
	.reg .b32 	%r<419>;
	.reg .b64 	%rd<19>;

	ld.param.u64 	%rd8, [_Z11init_curandP17curandStateXORWOWm_param_0];
	ld.param.u64 	%rd9, [_Z11init_curandP17curandStateXORWOWm_param_1];
	mov.u32 	%r183, %ctaid.x;
	mov.u32 	%r184, %ntid.x;
	mov.u32 	%r185, %tid.x;
	mad.lo.s32 	%r186, %r183, %r184, %r185;
	mov.u32 	%r187, %ctaid.y;
	mov.u32 	%r188, %ntid.y;
	mov.u32 	%r189, %tid.y;
	mad.lo.s32 	%r190, %r187, %r188, %r189;
	mad.lo.s32 	%r1, %r190, 100, %r186;
	setp.gt.s32 	%p1, %r186, 99;
	setp.gt.u32 	%p2, %r190, 99;
	or.pred  	%p3, %p1, %p2;
	@%p3 bra 	$L__BB2_44;
	cvta.to.global.u64 	%rd10, %rd8;
	cvt.s64.s32 	%rd18, %r1;
	mul.wide.s32 	%rd11, %r1, 48;
	add.s64 	%rd2, %rd10, %rd11;
	cvt.u32.u64 	%r192, %rd9;
	xor.b32  	%r193, %r192, -1429050551;
	mul.lo.s32 	%r194, %r193, 1099087573;
	{ .reg .b32 tmp; mov.b64 {tmp, %r195}, %rd9; }
	xor.b32  	%r196, %r195, -136515619;
	mul.lo.s32 	%r197, %r196, -1703105765;
	add.s32 	%r198, %r194, %r197;
	add.s32 	%r199, %r198, 6615241;
	add.s32 	%r200, %r194, 123456789;
	st.global.v2.u32 	[%rd2], {%r199, %r200};
	xor.b32  	%r201, %r194, 362436069;
	add.s32 	%r202, %r197, 521288629;
	st.global.v2.u32 	[%rd2+8], {%r201, %r202};
	xor.b32  	%r203, %r197, 88675123;
	add.s32 	%r204, %r194, 5783321;
	st.global.v2.u32 	[%rd2+16], {%r203, %r204};
	setp.eq.s32 	%p4, %r1, 0;
	@%p4 bra 	$L__BB2_43;
	mov.b32 	%r325, 0;
$L__BB2_3:
	and.b64  	%rd4, %rd18, 3;
	setp.eq.s64 	%p5, %rd4, 0;
	@%p5 bra 	$L__BB2_42;
	mul.wide.u32 	%rd12, %r325, 3200;
	mov.u64 	%rd13, precalc_xorwow_matrix;
	add.s64 	%rd5, %rd13, %rd12;
	cvt.u32.u64 	%r3, %rd4;
	mov.b32 	%r326, 0;
$L__BB2_5:
	mov.b32 	%r339, 0;
	mov.u32 	%r340, %r339;
	mov.u32 	%r341, %r339;
	mov.u32 	%r342, %r339;
	mov.u32 	%r343, %r339;
	mov.u32 	%r332, %r339;
$L__BB2_6:
	mul.wide.u32 	%rd14, %r332, 4;
	add.s64 	%rd15, %rd2, %rd14;
	ld.global.u32 	%r11, [%rd15+4];
	shl.b32 	%r12, %r332, 5;
	mov.b32 	%r338, 0;
$L__BB2_7:
	.pragma "nounroll";
	shr.u32 	%r209, %r11, %r338;
	and.b32  	%r210, %r209, 1;
	setp.eq.b32 	%p6, %r210, 1;
	not.pred 	%p7, %p6;
	add.s32 	%r211, %r12, %r338;
	mul.lo.s32 	%r212, %r211, 5;
	mul.wide.u32 	%rd16, %r212, 4;
	add.s64 	%rd6, %rd5, %rd16;
	@%p7 bra 	$L__BB2_9;
	ld.global.u32 	%r213, [%rd6];
	xor.b32  	%r343, %r343, %r213;
	ld.global.u32 	%r214, [%rd6+4];
	xor.b32  	%r342, %r342, %r214;
	ld.global.u32 	%r215, [%rd6+8];
	xor.b32  	%r341, %r341, %r215;
	ld.global.u32 	%r216, [%rd6+12];
	xor.b32  	%r340, %r340, %r216;
	ld.global.u32 	%r217, [%rd6+16];
	xor.b32  	%r339, %r339, %r217;
$L__BB2_9:
	and.b32  	%r219, %r209, 2;
	setp.eq.s32 	%p8, %r219, 0;
	@%p8 bra 	$L__BB2_11;
	ld.global.u32 	%r220, [%rd6+20];
	xor.b32  	%r343, %r343, %r220;
	ld.global.u32 	%r221, [%rd6+24];
	xor.b32  	%r342, %r342, %r221;
	ld.global.u32 	%r222, [%rd6+28];
	xor.b32  	%r341, %r341, %r222;
	ld.global.u32 	%r223, [%rd6+32];
	xor.b32  	%r340, %r340, %r223;
	ld.global.u32 	%r224, [%rd6+36];
	xor.b32  	%r339, %r339, %r224;
$L__BB2_11:
	and.b32  	%r226, %r209, 4;
	setp.eq.s32 	%p9, %r226, 0;
	@%p9 bra 	$L__BB2_13;
	ld.global.u32 	%r227, [%rd6+40];
	xor.b32  	%r343, %r343, %r227;
	ld.global.u32 	%r228, [%rd6+44];
	xor.b32  	%r342, %r342, %r228;
	ld.global.u32 	%r229, [%rd6+48];
	xor.b32  	%r341, %r341, %r229;
	ld.global.u32 	%r230, [%rd6+52];
	xor.b32  	%r340, %r340, %r230;
	ld.global.u32 	%r231, [%rd6+56];
	xor.b32  	%r339, %r339, %r231;
$L__BB2_13:
	and.b32  	%r233, %r209, 8;
	setp.eq.s32 	%p10, %r233, 0;
	@%p10 bra 	$L__BB2_15;
	ld.global.u32 	%r234, [%rd6+60];
	xor.b32  	%r343, %r343, %r234;
	ld.global.u32 	%r235, [%rd6+64];
	xor.b32  	%r342, %r342, %r235;
	ld.global.u32 	%r236, [%rd6+68];
	xor.b32  	%r341, %r341, %r236;
	ld.global.u32 	%r237, [%rd6+72];
	xor.b32  	%r340, %r340, %r237;
	ld.global.u32 	%r238, [%rd6+76];
	xor.b32  	%r339, %r339, %r238;
$L__BB2_15:
	and.b32  	%r240, %r209, 16;
	setp.eq.s32 	%p11, %r240, 0;
	@%p11 bra 	$L__BB2_17;
	ld.global.u32 	%r241, [%rd6+80];
	xor.b32  	%r343, %r343, %r241;
	ld.global.u32 	%r242, [%rd6+84];
	xor.b32  	%r342, %r342, %r242;
	ld.global.u32 	%r243, [%rd6+88];
	xor.b32  	%r341, %r341, %r243;
	ld.global.u32 	%r244, [%rd6+92];
	xor.b32  	%r340, %r340, %r244;
	ld.global.u32 	%r245, [%rd6+96];
	xor.b32  	%r339, %r339, %r245;
$L__BB2_17:
	and.b32  	%r247, %r209, 32;
	setp.eq.s32 	%p12, %r247, 0;
	@%p12 bra 	$L__BB2_19;
	ld.global.u32 	%r248, [%rd6+100];
	xor.b32  	%r343, %r343, %r248;
	ld.global.u32 	%r249, [%rd6+104];
	xor.b32  	%r342, %r342, %r249;
	ld.global.u32 	%r250, [%rd6+108];
	xor.b32  	%r341, %r341, %r250;
	ld.global.u32 	%r251, [%rd6+112];
	xor.b32  	%r340, %r340, %r251;
	ld.global.u32 	%r252, [%rd6+116];
	xor.b32  	%r339, %r339, %r252;
$L__BB2_19:
	and.b32  	%r254, %r209, 64;
	setp.eq.s32 	%p13, %r254, 0;
	@%p13 bra 	$L__BB2_21;
	ld.global.u32 	%r255, [%rd6+120];
	xor.b32  	%r343, %r343, %r255;
	ld.global.u32 	%r256, [%rd6+124];
	xor.b32  	%r342, %r342, %r256;
	ld.global.u32 	%r257, [%rd6+128];
	xor.b32  	%r341, %r341, %r257;
	ld.global.u32 	%r258, [%rd6+132];
	xor.b32  	%r340, %r340, %r258;
	ld.global.u32 	%r259, [%rd6+136];
	xor.b32  	%r339, %r339, %r259;
$L__BB2_21:
	and.b32  	%r261, %r209, 128;
	setp.eq.s32 	%p14, %r261, 0;
	@%p14 bra 	$L__BB2_23;
	ld.global.u32 	%r262, [%rd6+140];
	xor.b32  	%r343, %r343, %r262;
	ld.global.u32 	%r263, [%rd6+144];
	xor.b32  	%r342, %r342, %r263;
	ld.global.u32 	%r264, [%rd6+148];
	xor.b32  	%r341, %r341, %r264;
	ld.global.u32 	%r265, [%rd6+152];
	xor.b32  	%r340, %r340, %r265;
	ld.global.u32 	%r266, [%rd6+156];
	xor.b32  	%r339, %r339, %r266;
$L__BB2_23:
	and.b32  	%r268, %r209, 256;
	setp.eq.s32 	%p15, %r268, 0;
	@%p15 bra 	$L__BB2_25;
	ld.global.u32 	%r269, [%rd6+160];
	xor.b32  	%r343, %r343, %r269;
	ld.global.u32 	%r270, [%rd6+164];
	xor.b32  	%r342, %r342, %r270;
	ld.global.u32 	%r271, [%rd6+168];
	xor.b32  	%r341, %r341, %r271;
	ld.global.u32 	%r272, [%rd6+172];
	xor.b32  	%r340, %r340, %r272;
	ld.global.u32 	%r273, [%rd6+176];
	xor.b32  	%r339, %r339, %r273;
$L__BB2_25:
	and.b32  	%r275, %r209, 512;
	setp.eq.s32 	%p16, %r275, 0;
	@%p16 bra 	$L__BB2_27;
	ld.global.u32 	%r276, [%rd6+180];
	xor.b32  	%r343, %r343, %r276;
	ld.global.u32 	%r277, [%rd6+184];
	xor.b32  	%r342, %r342, %r277;
	ld.global.u32 	%r278, [%rd6+188];
	xor.b32  	%r341, %r341, %r278;
	ld.global.u32 	%r279, [%rd6+192];
	xor.b32  	%r340, %r340, %r279;
	ld.global.u32 	%r280, [%rd6+196];
	xor.b32  	%r339, %r339, %r280;
$L__BB2_27:
	and.b32  	%r282, %r209, 1024;
	setp.eq.s32 	%p17, %r282, 0;
	@%p17 bra 	$L__BB2_29;
	ld.global.u32 	%r283, [%rd6+200];
	xor.b32  	%r343, %r343, %r283;
	ld.global.u32 	%r284, [%rd6+204];
	xor.b32  	%r342, %r342, %r284;
	ld.global.u32 	%r285, [%rd6+208];
	xor.b32  	%r341, %r341, %r285;
	ld.global.u32 	%r286, [%rd6+212];
	xor.b32  	%r340, %r340, %r286;
	ld.global.u32 	%r287, [%rd6+216];
	xor.b32  	%r339, %r339, %r287;
$L__BB2_29:
	and.b32  	%r289, %r209, 2048;
	setp.eq.s32 	%p18, %r289, 0;
	@%p18 bra 	$L__BB2_31;
	ld.global.u32 	%r290, [%rd6+220];
	xor.b32  	%r343, %r343, %r290;
	ld.global.u32 	%r291, [%rd6+224];
	xor.b32  	%r342, %r342, %r291;
	ld.global.u32 	%r292, [%rd6+228];
	xor.b32  	%r341, %r341, %r292;
	ld.global.u32 	%r293, [%rd6+232];
	xor.b32  	%r340, %r340, %r293;
	ld.global.u32 	%r294, [%rd6+236];
	xor.b32  	%r339, %r339, %r294;
$L__BB2_31:
	and.b32  	%r296, %r209, 4096;
	setp.eq.s32 	%p19, %r296, 0;
	@%p19 bra 	$L__BB2_33;
	ld.global.u32 	%r297, [%rd6+240];
	xor.b32  	%r343, %r343, %r297;
	ld.global.u32 	%r298, [%rd6+244];
	xor.b32  	%r342, %r342, %r298;
	ld.global.u32 	%r299, [%rd6+248];
	xor.b32  	%r341, %r341, %r299;
	ld.global.u32 	%r300, [%rd6+252];
	xor.b32  	%r340, %r340, %r300;
	ld.global.u32 	%r301, [%rd6+256];
	xor.b32  	%r339, %r339, %r301;
$L__BB2_33:
	and.b32  	%r303, %r209, 8192;
	setp.eq.s32 	%p20, %r303, 0;
	@%p20 bra 	$L__BB2_35;
	ld.global.u32 	%r304, [%rd6+260];
	xor.b32  	%r343, %r343, %r304;
	ld.global.u32 	%r305, [%rd6+264];
	xor.b32  	%r342, %r342, %r305;
	ld.global.u32 	%r306, [%rd6+268];
	xor.b32  	%r341, %r341, %r306;
	ld.global.u32 	%r307, [%rd6+272];
	xor.b32  	%r340, %r340, %r307;
	ld.global.u32 	%r308, [%rd6+276];
	xor.b32  	%r339, %r339, %r308;
$L__BB2_35:
	and.b32  	%r310, %r209, 16384;
	setp.eq.s32 	%p21, %r310, 0;
	@%p21 bra 	$L__BB2_37;
	ld.global.u32 	%r311, [%rd6+280];
	xor.b32  	%r343, %r343, %r311;
	ld.global.u32 	%r312, [%rd6+284];
	xor.b32  	%r342, %r342, %r312;
	ld.global.u32 	%r313, [%rd6+288];
	xor.b32  	%r341, %r341, %r313;
	ld.global.u32 	%r314, [%rd6+292];
	xor.b32  	%r340, %r340, %r314;
	ld.global.u32 	%r315, [%rd6+296];
	xor.b32  	%r339, %r339, %r315;
$L__BB2_37:
	and.b32  	%r317, %r209, 32768;
	setp.eq.s32 	%p22, %r317, 0;
	@%p22 bra 	$L__BB2_39;
	ld.global.u32 	%r318, [%rd6+300];
	xor.b32  	%r343, %r343, %r318;
	ld.global.u32 	%r319, [%rd6+304];
	xor.b32  	%r342, %r342, %r319;
	ld.global.u32 	%r320, [%rd6+308];
	xor.b32  	%r341, %r341, %r320;
	ld.global.u32 	%r321, [%rd6+312];
	xor.b32  	%r340, %r340, %r321;
	ld.global.u32 	%r322, [%rd6+316];
	xor.b32  	%r339, %r339, %r322;
$L__BB2_39:
	add.s32 	%r338, %r338, 16;
	setp.ne.s32 	%p23, %r338, 32;
	@%p23 bra 	$L__BB2_7;
	mad.lo.s32 	%r323, %r332, -31, %r12;
	add.s32 	%r332, %r323, 1;
	setp.ne.s32 	%p24, %r332, 5;
	@%p24 bra 	$L__BB2_6;
	st.global.u32 	[%rd2+4], %r343;
	st.global.u32 	[%rd2+8], %r342;
	st.global.u32 	[%rd2+12], %r341;
	st.global.u32 	[%rd2+16], %r340;
	st.global.u32 	[%rd2+20], %r339;
	add.s32 	%r326, %r326, 1;
	setp.lt.u32 	%p25, %r326, %r3;
	@%p25 bra 	$L__BB2_5;
$L__BB2_42:
	shr.u64 	%rd7, %rd18, 2;
	add.s32 	%r325, %r325, 1;
	setp.gt.u64 	%p26, %rd18, 3;
	mov.u64 	%rd18, %rd7;
	@%p26 bra 	$L__BB2_3;
$L__BB2_43:
	mov.b32 	%r324, 0;
	st.global.v2.u32 	[%rd2+24], {%r324, %r324};
	st.global.u32 	[%rd2+32], %r324;
	mov.b64 	%rd17, 0;
	st.global.u64 	[%rd2+40], %rd17;
$L__BB2_44:
	ret;

}


// ===== COMPILED SASS (sm_100) =====

	.target	sm_100

	.elftype	@"ET_EXEC"


//--------------------- .note.nv.tkinfo           --------------------------
	.section	.note.nv.tkinfo,"",@"SHT_NOTE"
	.sectionflags	@"SHF_NOTE_NV_TKINFO"
	.tkinfo
        /*0018*/ 	.word	0x00000002
        /*0030*/ 	.string	""
        /*0030*/ 	.string	"ptxas"
        /*0030*/ 	.string	"Cuda compilation tools, release 13.0, V13.0.88"
        /*0030*/ 	.string	"Build cuda_13.0.r13.0/compiler.36424714_0"
        /*0030*/ 	.string	"-arch sm_100 -m 64 "



//--------------------- .note.nv.cuinfo           --------------------------
	.section	.note.nv.cuinfo,"",@"SHT_NOTE"
	.sectionflags	@"SHF_NOTE_NV_CUINFO"
        /*0018*/ 	.short	0x0002
        /*001a*/ 	.short	0x0064
        /*001c*/ 	.short	0x0082
	.zero		2


//--------------------- .nv.info                  --------------------------
	.section	.nv.info,"",@"SHT_CUDA_INFO"
	.align	4


	//----- nvinfo : EIATTR_REGCOUNT
	.align		4
        /*0000*/ 	.byte	0x04, 0x2f
        /*0002*/ 	.short	(.L_10 - .L_9)
	.align		4
.L_9:
        /*0004*/ 	.word	index@(_Z18initialize_latticePfP17curandStateXORWOW)
        /*0008*/ 	.word	0x0000001e


	//----- nvinfo : EIATTR_FRAME_SIZE
	.align		4
.L_10:
        /*000c*/ 	.byte	0x04, 0x11
        /*000e*/ 	.short	(.L_12 - .L_11)
	.align		4
.L_11:
        /*0010*/ 	.word	index@(_Z18initialize_latticePfP17curandStateXORWOW)
        /*0014*/ 	.word	0x00000000


	//----- nvinfo : EIATTR_REGCOUNT
	.align		4
.L_12:
        /*0018*/ 	.byte	0x04, 0x2f
        /*001a*/ 	.short	(.L_14 - .L_13)
	.align		4
.L_13:
        /*001c*/ 	.word	index@(_Z7diffusePfS_)
        /*0020*/ 	.word	0x0000000e


	//----- nvinfo : EIATTR_FRAME_SIZE
	.align		4
.L_14:
        /*0024*/ 	.byte	0x04, 0x11
        /*0026*/ 	.short	(.L_16 - .L_15)
	.align		4
.L_15:
        /*0028*/ 	.word	index@(_Z7diffusePfS_)
        /*002c*/ 	.word	0x00000000


	//----- nvinfo : EIATTR_REGCOUNT
	.align		4
.L_16:
        /*0030*/ 	.byte	0x04, 0x2f
        /*0032*/ 	.short	(.L_18 - .L_17)
	.align		4
.L_17:
        /*0034*/ 	.word	index@(_Z11init_curandP17curandStateXORWOWm)
        /*0038*/ 	.word	0x0000001f


	//----- nvinfo : EIATTR_FRAME_SIZE
	.align		4
.L_18:
        /*003c*/ 	.byte	0x04, 0x11
        /*003e*/ 	.short	(.L_20 - .L_19)
	.align		4
.L_19:
        /*0040*/ 	.word	index@(_Z11init_curandP17curandStateXORWOWm)
        /*0044*/ 	.word	0x00000000


	//----- nvinfo : EIATTR_MIN_STACK_SIZE
	.align		4
.L_20:
        /*0048*/ 	.byte	0x04, 0x12
        /*004a*/ 	.short	(.L_22 - .L_21)
	.align		4
.L_21:
        /*004c*/ 	.word	index@(_Z11init_curandP17curandStateXORWOWm)
        /*0050*/ 	.word	0x00000000


	//----- nvinfo : EIATTR_MIN_STACK_SIZE
	.align		4
.L_22:
        /*0054*/ 	.byte	0x04, 0x12
        /*0056*/ 	.short	(.L_24 - .L_23)
	.align		4
.L_23:
        /*0058*/ 	.word	index@(_Z7diffusePfS_)
        /*005c*/ 	.word	0x00000000


	//----- nvinfo : EIATTR_MIN_STACK_SIZE
	.align		4
.L_24:
        /*0060*/ 	.byte	0x04, 0x12
        /*0062*/ 	.short	(.L_26 - .L_25)
	.align		4
.L_25:
        /*0064*/ 	.word	index@(_Z18initialize_latticePfP17curandStateXORWOW)
        /*0068*/ 	.word	0x00000000
.L_26:


//--------------------- .nv.compat                --------------------------
	.section	.nv.compat,"",@"SHT_CUDA_COMPAT_INFO"
	.align	4
        /*0000*/ 	.byte	0x02, 0x09, 0x00, 0x00, 0x02, 0x02, 0x01, 0x00, 0x02, 0x05, 0x05, 0x00, 0x03, 0x07, 0x01, 0x01
        /*0010*/ 	.byte	0x02, 0x03, 0x00, 0x00, 0x02, 0x06, 0x01, 0x00, 0x04, 0x0b, 0x08, 0x00, 0x09, 0x00, 0x00, 0x00
        /*0020*/ 	.byte	0x00, 0x00, 0x00, 0x00


//--------------------- .nv.info._Z11init_curandP17curandStateXORWOWm --------------------------
	.section	.nv.info._Z11init_curandP17curandStateXORWOWm,"",@"SHT_CUDA_INFO"
	.sectionflags	@""
	.align	4


	//----- nvinfo : EIATTR_CUDA_API_VERSION
	.align		4
        /*0000*/ 	.byte	0x04, 0x37
        /*0002*/ 	.short	(.L_28 - .L_27)
.L_27:
        /*0004*/ 	.word	0x00000082


	//----- nvinfo : EIATTR_KPARAM_INFO
	.align		4
.L_28:
        /*0008*/ 	.byte	0x04, 0x17
        /*000a*/ 	.short	(.L_30 - .L_29)
.L_29:
        /*000c*/ 	.word	0x00000000
        /*0010*/ 	.short	0x0001
        /*0012*/ 	.short	0x0008
        /*0014*/ 	.byte	0x00, 0xf0, 0x21, 0x00


	//----- nvinfo : EIATTR_KPARAM_INFO
	.align		4
.L_30:
        /*0018*/ 	.byte	0x04, 0x17
        /*001a*/ 	.short	(.L_32 - .L_31)
.L_31:
        /*001c*/ 	.word	0x00000000
        /*0020*/ 	.short	0x0000
        /*0022*/ 	.short	0x0000
        /*0024*/ 	.byte	0x00, 0xf5, 0x21, 0x00


	//----- nvinfo : EIATTR_SPARSE_MMA_MASK
	.align		4
.L_32:
        /*0028*/ 	.byte	0x03, 0x50
        /*002a*/ 	.short	0x0000


	//----- nvinfo : EIATTR_MAXREG_COUNT
	.align		4
        /*002c*/ 	.byte	0x03, 0x1b
        /*002e*/ 	.short	0x00ff


	//----- nvinfo : EIATTR_MERCURY_ISA_VERSION
	.align		4
        /*0030*/ 	.byte	0x03, 0x5f
        /*0032*/ 	.short	0x0101


	//----- nvinfo : EIATTR_VRC_CTA_INIT_COUNT
	.align		4
        /*0034*/ 	.byte	0x02, 0x4a
	.zero		1
	.zero		1


	//----- nvinfo : EIATTR_EXIT_INSTR_OFFSETS
	.align		4
        /*0038*/ 	.byte	0x04, 0x1c
        /*003a*/ 	.short	(.L_34 - .L_33)


	//   ....[0]....
.L_33:
        /*003c*/ 	.word	0x000000b0


	//   ....[1]....
        /*0040*/ 	.word	0x00000f50


	//----- nvinfo : EIATTR_CRS_STACK_SIZE
	.align		4
.L_34:
        /*0044*/ 	.byte	0x04, 0x1e
        /*0046*/ 	.short	(.L_36 - .L_35)
.L_35:
        /*0048*/ 	.word	0x00000000


	//----- nvinfo : EIATTR_CBANK_PARAM_SIZE
	.align		4
.L_36:
        /*004c*/ 	.byte	0x03, 0x19
        /*004e*/ 	.short	0x0010


	//----- nvinfo : EIATTR_PARAM_CBANK
	.align		4
        /*0050*/ 	.byte	0x04, 0x0a
        /*0052*/ 	.short	(.L_38 - .L_37)
	.align		4
.L_37:
        /*0054*/ 	.word	index@(.nv.constant0._Z11init_curandP17curandStateXORWOWm)
        /*0058*/ 	.short	0x0380
        /*005a*/ 	.short	0x0010


	//----- nvinfo : EIATTR_SW_WAR
	.align		4
.L_38:
        /*005c*/ 	.byte	0x04, 0x36
        /*005e*/ 	.short	(.L_40 - .L_39)
.L_39:
        /*0060*/ 	.word	0x00000008
.L_40:


//--------------------- .nv.info._Z7diffusePfS_   --------------------------
	.section	.nv.info._Z7diffusePfS_,"",@"SHT_CUDA_INFO"
	.sectionflags	@""
	.align	4


	//----- nvinfo : EIATTR_CUDA_API_VERSION
	.align		4
        /*0000*/ 	.byte	0x04, 0x37
        /*0002*/ 	.short	(.L_42 - .L_41)
.L_41:
        /*0004*/ 	.word	0x00000082


	//----- nvinfo : EIATTR_KPARAM_INFO
	.align		4
.L_42:
        /*0008*/ 	.byte	0x04, 0x17
        /*000a*/ 	.short	(.L_44 - .L_43)
.L_43:
        /*000c*/ 	.word	0x00000000
        /*0010*/ 	.short	0x0001
        /*0012*/ 	.short	0x0008
        /*0014*/ 	.byte	0x00, 0xf5, 0x21, 0x00


	//----- nvinfo : EIATTR_KPARAM_INFO
	.align		4
.L_44:
        /*0018*/ 	.byte	0x04, 0x17
        /*001a*/ 	.short	(.L_46 - .L_45)
.L_45:
        /*001c*/ 	.word	0x00000000
        /*0020*/ 	.short	0x0000
        /*0022*/ 	.short	0x0000
        /*0024*/ 	.byte	0x00, 0xf5, 0x21, 0x00


	//----- nvinfo : EIATTR_SPARSE_MMA_MASK
	.align		4
.L_46:
        /*0028*/ 	.byte	0x03, 0x50
        /*002a*/ 	.short	0x0000


	//----- nvinfo : EIATTR_MAXREG_COUNT
	.align		4
        /*002c*/ 	.byte	0x03, 0x1b
        /*002e*/ 	.short	0x00ff


	//----- nvinfo : EIATTR_MERCURY_ISA_VERSION
	.align		4
        /*0030*/ 	.byte	0x03, 0x5f
        /*0032*/ 	.short	0x0101


	//----- nvinfo : EIATTR_VRC_CTA_INIT_COUNT
	.align		4
        /*0034*/ 	.byte	0x02, 0x4a
	.zero		1
	.zero		1


	//----- nvinfo : EIATTR_EXIT_INSTR_OFFSETS
	.align		4
        /*0038*/ 	.byte	0x04, 0x1c
        /*003a*/ 	.short	(.L_48 - .L_47)


	//   ....[0]....
.L_47:
        /*003c*/ 	.word	0x000000b0


	//   ....[1]....
        /*0040*/ 	.word	0x00000a20


	//   ....[2]....
        /*0044*/ 	.word	0x00000a70


	//----- nvinfo : EIATTR_CRS_STACK_SIZE
	.align		4
.L_48:
        /*0048*/ 	.byte	0x04, 0x1e
        /*004a*/ 	.short	(.L_50 - .L_49)
.L_49:
        /*004c*/ 	.word	0x00000000


	//----- nvinfo : EIATTR_CBANK_PARAM_SIZE
	.align		4
.L_50:
        /*0050*/ 	.byte	0x03, 0x19
        /*0052*/ 	.short	0x0010


	//----- nvinfo : EIATTR_PARAM_CBANK
	.align		4
        /*0054*/ 	.byte	0x04, 0x0a
        /*0056*/ 	.short	(.L_52 - .L_51)
	.align		4
.L_51:
        /*0058*/ 	.word	index@(.nv.constant0._Z7diffusePfS_)
        /*005c*/ 	.short	0x0380
        /*005e*/ 	.short	0x0010


	//----- nvinfo : EIATTR_SW_WAR
	.align		4
.L_52:
        /*0060*/ 	.byte	0x04, 0x36
        /*0062*/ 	.short	(.L_54 - .L_53)
.L_53:
        /*0064*/ 	.word	0x00000008
.L_54:


//--------------------- .nv.info._Z18initialize_latticePfP17curandStateXORWOW --------------------------
	.section	.nv.info._Z18initialize_latticePfP17curandStateXORWOW,"",@"SHT_CUDA_INFO"
	.sectionflags	@""
	.align	4


	//----- nvinfo : EIATTR_CUDA_API_VERSION
	.align		4
        /*0000*/ 	.byte	0x04, 0x37
        /*0002*/ 	.short	(.L_56 - .L_55)
.L_55:
        /*0004*/ 	.word	0x00000082


	//----- nvinfo : EIATTR_KPARAM_INFO
	.align		4
.L_56:
        /*0008*/ 	.byte	0x04, 0x17
        /*000a*/ 	.short	(.L_58 - .L_57)
.L_57:
        /*000c*/ 	.word	0x00000000
        /*0010*/ 	.short	0x0001
        /*0012*/ 	.short	0x0008
        /*0014*/ 	.byte	0x00, 0xf5, 0x21, 0x00


	//----- nvinfo : EIATTR_KPARAM_INFO
	.align		4
.L_58:
        /*0018*/ 	.byte	0x04, 0x17
        /*001a*/ 	.short	(.L_60 - .L_59)
.L_59:
        /*001c*/ 	.word	0x00000000
        /*0020*/ 	.short	0x0000
        /*0022*/ 	.short	0x0000
        /*0024*/ 	.byte	0x00, 0xf5, 0x21, 0x00


	//----- nvinfo : EIATTR_SPARSE_MMA_MASK
	.align		4
.L_60:
        /*0028*/ 	.byte	0x03, 0x50
        /*002a*/ 	.short	0x0000


	//----- nvinfo : EIATTR_MAXREG_COUNT
	.align		4
        /*002c*/ 	.byte	0x03, 0x1b
        /*002e*/ 	.short	0x00ff


	//----- nvinfo : EIATTR_MERCURY_ISA_VERSION
	.align		4
        /*0030*/ 	.byte	0x03, 0x5f
        /*0032*/ 	.short	0x0101


	//----- nvinfo : EIATTR_VRC_CTA_INIT_COUNT
	.align		4
        /*0034*/ 	.byte	0x02, 0x4a
	.zero		1
	.zero		1


	//----- nvinfo : EIATTR_EXIT_INSTR_OFFSETS
	.align		4
        /*0038*/ 	.byte	0x04, 0x1c
        /*003a*/ 	.short	(.L_62 - .L_61)


	//   ....[0]....
.L_61:
        /*003c*/ 	.word	0x000000b0


	//   ....[1]....
        /*0040*/ 	.word	0x00000490


	//----- nvinfo : EIATTR_CBANK_PARAM_SIZE
	.align		4
.L_62:
        /*0044*/ 	.byte	0x03, 0x19
        /*0046*/ 	.short	0x0010


	//----- nvinfo : EIATTR_PARAM_CBANK
	.align		4
        /*0048*/ 	.byte	0x04, 0x0a
        /*004a*/ 	.short	(.L_64 - .L_63)
	.align		4
.L_63:
        /*004c*/ 	.word	index@(.nv.constant0._Z18initialize_latticePfP17curandStateXORWOW)
        /*0050*/ 	.short	0x0380
        /*0052*/ 	.short	0x0010


	//----- nvinfo : EIATTR_SW_WAR
	.align		4
.L_64:
        /*0054*/ 	.byte	0x04, 0x36
        /*0056*/ 	.short	(.L_66 - .L_65)
.L_65:
        /*0058*/ 	.word	0x00000008
.L_66:


//--------------------- .nv.callgraph             --------------------------
	.section	.nv.callgraph,"",@"SHT_CUDA_CALLGRAPH"
	.align	4
	.sectionentsize	8
	.align		4
        /*0000*/ 	.word	0x00000000
	.align		4
        /*0004*/ 	.word	0xffffffff
	.align		4
        /*0008*/ 	.word	0x00000000
	.align		4
        /*000c*/ 	.word	0xfffffffe
	.align		4
        /*0010*/ 	.word	0x00000000
	.align		4
        /*0014*/ 	.word	0xfffffffd
	.align		4
        /*0018*/ 	.word	0x00000000
	.align		4
        /*001c*/ 	.word	0xfffffffc


//--------------------- .nv.constant4             --------------------------
	.section	.nv.constant4,"a",@progbits
	.align	8
	.align		8
.nv.constant4:
        /*0000*/ 	.dword	precalc_xorwow_matrix
	.align		8
        /*0008*/ 	.dword	precalc_xorwow_offset_matrix
	.align		8
        /*0010*/ 	.dword	mrg32k3aM1
	.align		8
        /*0018*/ 	.dword	mrg32k3aM2
	.align		8
        /*0020*/ 	.dword	mrg32k3aM1SubSeq
	.align		8
        /*0028*/ 	.dword	mrg32k3aM2SubSeq
	.align		8
        /*0030*/ 	.dword	mrg32k3aM1Seq
	.align		8
        /*0038*/ 	.dword	mrg32k3aM2Seq


//--------------------- .nv.constant3             --------------------------
	.section	.nv.constant3,"a",@progbits
	.align	8
.nv.constant3:
	.type		__cr_lgamma_table,@object
	.size		__cr_lgamma_table,(.L_8 - __cr_lgamma_table)
__cr_lgamma_table:
        /*0000*/ 	.byte	0x00, 0x00, 0x00, 0x00, 0x00, 0x00, 0x00, 0x00, 0x00, 0x00, 0x00, 0x00, 0x00, 0x00, 0x00, 0x00
        /*0010*/ 	.byte	0xef, 0x39, 0xfa, 0xfe, 0x42, 0x2e, 0xe6, 0x3f, 0x02, 0x20, 0x2a, 0xfa, 0x0b, 0xab, 0xfc, 0x3f
        /*0020*/ 	.byte	0xf9, 0x2c, 0x92, 0x7c, 0xa7, 0x6c, 0x09, 0x40, 0xc9, 0x79, 0x44, 0x3c, 0x64, 0x26, 0x13, 0x40
        /*0030*/ 	.byte	0xca, 0x01, 0xcf, 0x3a, 0x27, 0x51, 0x1a, 0x40, 0x30, 0xcc, 0x2d, 0xf3, 0xe1, 0x0c, 0x21, 0x40
        /*0040*/ 	.byte	0x0d, 0xb7, 0xfc, 0x82, 0x8e, 0x35, 0x25, 0x40
.L_8:


//--------------------- .text._Z11init_curandP17curandStateXORWOWm --------------------------
	.section	.text._Z11init_curandP17curandStateXORWOWm,"ax",@progbits
	.align	128
        .global         _Z11init_curandP17curandStateXORWOWm
        .type           _Z11init_curandP17curandStateXORWOWm,@function
        .size           _Z11init_curandP17curandStateXORWOWm,(.L_x_45 - _Z11init_curandP17curandStateXORWOWm)
        .other          _Z11init_curandP17curandStateXORWOWm,@"STO_CUDA_ENTRY STV_DEFAULT"
_Z11init_curandP17curandStateXORWOWm:
.text._Z11init_curandP17curandStateXORWOWm:
[----:B------:R-:W-:Y:S01]  /*0000*/  LDC R1, c[0x0][0x37c] ;  /* 0x0000df00ff017b82 */ /* 0x000fe20000000800 */
[----:B------:R-:W0:Y:S07]  /*0010*/  S2R R2, SR_TID.Y ;  /* 0x0000000000027919 */ /* 0x000e2e0000002200 */
[----:B------:R-:W1:Y:S01]  /*0020*/  LDC R0, c[0x0][0x360] ;  /* 0x0000d800ff007b82 */ /* 0x000e620000000800 */
[----:B------:R-:W1:Y:S07]  /*0030*/  S2R R5, SR_TID.X ;  /* 0x0000000000057919 */ /* 0x000e6e0000002100 */
[----:B------:R-:W0:Y:S08]  /*0040*/  S2UR UR5, SR_CTAID.Y ;  /* 0x00000000000579c3 */ /* 0x000e300000002600 */
[----:B------:R-:W0:Y:S08]  /*0050*/  LDC R3, c[0x0][0x364] ;  /* 0x0000d900ff037b82 */ /* 0x000e300000000800 */
[----:B------:R-:W1:Y:S01]  /*0060*/  S2UR UR4, SR_CTAID.X ;  /* 0x00000000000479c3 */ /* 0x000e620000002500 */
[----:B0-----:R-:W-:-:S05]  /*0070*/  IMAD R3, R3, UR5, R2 ;  /* 0x0000000503037c24 */ /* 0x001fca000f8e0202 */
[----:B------:R-:W-:Y:S01]  /*0080*/  ISETP.GT.U32.AND P0, PT, R3, 0x63, PT ;  /* 0x000000630300780c */ /* 0x000fe20003f04070 */
[----:B-1----:R-:W-:-:S05]  /*0090*/  IMAD R0, R0, UR4, R5 ;  /* 0x0000000400007c24 */ /* 0x002fca000f8e0205 */
[----:B------:R-:W-:-:S13]  /*00a0*/  ISETP.GT.OR P0, PT, R0, 0x63, P0 ;  /* 0x000000630000780c */ /* 0x000fda0000704670 */
[----:B------:R-:W-:Y:S05]  /*00b0*/  @P0 EXIT ;  /* 0x000000000000094d */ /* 0x000fea0003800000 */
[----:B------:R-:W0:Y:S01]  /*00c0*/  LDC.64 R4, c[0x0][0x388] ;  /* 0x0000e200ff047b82 */ /* 0x000e220000000a00 */
[----:B------:R-:W1:Y:S01]  /*00d0*/  LDCU.64 UR4, c[0x0][0x358] ;  /* 0x00006b00ff0477ac */ /* 0x000e620008000a00 */
[----:B------:R-:W-:Y:S01]  /*00e0*/  IMAD R13, R3, 0x64, R0 ;  /* 0x00000064030d7824 */ /* 0x000fe200078e0200 */
[----:B------:R-:W-:Y:S04]  /*00f0*/  BSSY.RECONVERGENT B0, `(.L_x_0) ;  /* 0x00000e2000007945 */ /* 0x000fe80003800200 */
[----:B------:R-:W-:Y:S01]  /*0100*/  ISETP.NE.AND P0, PT, R13, RZ, PT ;  /* 0x000000ff0d00720c */ /* 0x000fe20003f05270 */
[----:B------:R-:W2:Y:S01]  /*0110*/  LDC.64 R6, c[0x0][0x380] ;  /* 0x0000e000ff067b82 */ /* 0x000ea20000000a00 */
[----:B0-----:R-:W-:Y:S02]  /*0120*/  LOP3.LUT R2, R4, 0xaad26b49, RZ, 0x3c, !PT ;  /* 0xaad26b4904027812 */ /* 0x001fe400078e3cff */
[----:B------:R-:W-:-:S03]  /*0130*/  LOP3.LUT R4, R5, 0xf7dcefdd, RZ, 0x3c, !PT ;  /* 0xf7dcefdd05047812 */ /* 0x000fc600078e3cff */
[----:B------:R-:W-:Y:S02]  /*0140*/  IMAD R2, R2, 0x4182bed5, RZ ;  /* 0x4182bed502027824 */ /* 0x000fe400078e02ff */
[----:B------:R-:W-:Y:S02]  /*0150*/  IMAD R3, R4, -0x658354e5, RZ ;  /* 0x9a7cab1b04037824 */ /* 0x000fe400078e02ff */
[----:B--2---:R-:W-:Y:S01]  /*0160*/  IMAD.WIDE R6, R13, 0x30, R6 ;  /* 0x000000300d067825 */ /* 0x004fe200078e0206 */
[C---:B------:R-:W-:Y:S02]  /*0170*/  LOP3.LUT R8, R2.reuse, 0x159a55e5, RZ, 0x3c, !PT ;  /* 0x159a55e502087812 */ /* 0x040fe400078e3cff */
[C---:B------:R-:W-:Y:S01]  /*0180*/  IADD3 R4, PT, PT, R2.reuse, 0x64f0c9, R3 ;  /* 0x0064f0c902047810 */ /* 0x040fe20007ffe003 */
[C---:B------:R-:W-:Y:S01]  /*0190*/  VIADD R5, R2.reuse, 0x75bcd15 ;  /* 0x075bcd1502057836 */ /* 0x040fe20000000000 */
[----:B------:R-:W-:Y:S01]  /*01a0*/  LOP3.LUT R10, R3, 0x5491333, RZ, 0x3c, !PT ;  /* 0x05491333030a7812 */ /* 0x000fe200078e3cff */
[----:B------:R-:W-:-:S02]  /*01b0*/  VIADD R11, R2, 0x583f19 ;  /* 0x00583f19020b7836 */ /* 0x000fc40000000000 */
[----:B------:R-:W-:Y:S01]  /*01c0*/  VIADD R9, R3, 0x1f123bb5 ;  /* 0x1f123bb503097836 */ /* 0x000fe20000000000 */
[----:B-1----:R0:W-:Y:S04]  /*01d0*/  STG.E.64 desc[UR4][R6.64], R4 ;  /* 0x0000000406007986 */ /* 0x0021e8000c101b04 */
[----:B------:R0:W-:Y:S04]  /*01e0*/  STG.E.64 desc[UR4][R6.64+0x8], R8 ;  /* 0x0000080806007986 */ /* 0x0001e8000c101b04 */
[----:B------:R0:W-:Y:S01]  /*01f0*/  STG.E.64 desc[UR4][R6.64+0x10], R10 ;  /* 0x0000100a06007986 */ /* 0x0001e2000c101b04 */
[----:B------:R-:W-:Y:S05]  /*0200*/  @!P0 BRA `(.L_x_1) ;  /* 0x0000000c00408947 */ /* 0x000fea0003800000 */
[----:B------:R-:W-:Y:S01]  /*0210*/  SHF.R.S32.HI R0, RZ, 0x1f, R13 ;  /* 0x0000001fff007819 */ /* 0x000fe2000001140d */
[----:B------:R-:W-:-:S07]  /*0220*/  IMAD.MOV.U32 R12, RZ, RZ, RZ ;  /* 0x000000ffff0c7224 */ /* 0x000fce00078e00ff */
.L_x_7:
[----:B-1----:R-:W-:Y:S01]  /*0230*/  LOP3.LUT R2, R13, 0x3, RZ, 0xc0, !PT ;  /* 0x000000030d027812 */ /* 0x002fe200078ec0ff */
[----:B------:R-:W-:Y:S03]  /*0240*/  BSSY.RECONVERGENT B1, `(.L_x_2) ;  /* 0x00000c6000017945 */ /* 0x000fe60003800200 */
[----:B------:R-:W-:-:S04]  /*0250*/  ISETP.NE.U32.AND P0, PT, R2, RZ, PT ;  /* 0x000000ff0200720c */ /* 0x000fc80003f05070 */
[----:B------:R-:W-:-:S13]  /*0260*/  ISETP.NE.AND.EX P0, PT, RZ, RZ, PT, P0 ;  /* 0x000000ffff00720c */ /* 0x000fda0003f05300 */
[----:B------:R-:W-:Y:S05]  /*0270*/  @!P0 BRA `(.L_x_3) ;  /* 0x0000000c00088947 */ /* 0x000fea0003800000 */
[----:B0-----:R-:W0:Y:S01]  /*0280*/  LDC.64 R8, c[0x4][RZ] ;  /* 0x01000000ff087b82 */ /* 0x001e220000000a00 */
[----:B------:R-:W-:Y:S02]  /*0290*/  IMAD.MOV.U32 R14, RZ, RZ, RZ ;  /* 0x000000ffff0e7224 */ /* 0x000fe400078e00ff */
[----:B0-----:R-:W-:-:S07]  /*02a0*/  IMAD.WIDE.U32 R8, R12, 0xc80, R8 ;  /* 0x00000c800c087825 */ /* 0x001fce00078e0008 */
.L_x_6:
[----:B-1----:R-:W-:Y:S01]  /*02b0*/  IMAD.MOV.U32 R15, RZ, RZ, RZ ;  /* 0x000000ffff0f7224 */ /* 0x002fe200078e00ff */
[----:B------:R-:W-:Y:S01]  /*02c0*/  CS2R R2, SRZ ;  /* 0x0000000000027805 */ /* 0x000fe2000001ff00 */
[----:B------:R-:W-:Y:S01]  /*02d0*/  IMAD.MOV.U32 R17, RZ, RZ, RZ ;  /* 0x000000ffff117224 */ /* 0x000fe200078e00ff */
[----:B------:R-:W-:-:S07]  /*02e0*/  CS2R R4, SRZ ;  /* 0x0000000000047805 */ /* 0x000fce000001ff00 */
.L_x_5:
[----:B------:R-:W-:-:S05]  /*02f0*/  IMAD.WIDE.U32 R10, R17, 0x4, R6 ;  /* 0x00000004110a7825 */ /* 0x000fca00078e0006 */
[----:B------:R0:W5:Y:S01]  /*0300*/  LDG.E R16, desc[UR4][R10.64+0x4] ;  /* 0x000004040a107981 */ /* 0x000162000c1e1900 */
[----:B------:R-:W-:-:S07]  /*0310*/  IMAD.MOV.U32 R19, RZ, RZ, RZ ;  /* 0x000000ffff137224 */ /* 0x000fce00078e00ff */
.L_x_4:
[----:B-----5:R-:W-:Y:S01]  /*0320*/  SHF.R.U32.HI R24, RZ, R19, R16 ;  /* 0x00000013ff187219 */ /* 0x020fe20000011610 */
[----:B0-----:R-:W-:-:S03]  /*0330*/  IMAD.SHL.U32 R10, R17, 0x20, RZ ;  /* 0x00000020110a7824 */ /* 0x001fc600078e00ff */
[----:B------:R-:W-:Y:S01]  /*0340*/  LOP3.LUT R11, R24, 0x1, RZ, 0xc0, !PT ;  /* 0x00000001180b7812 */ /* 0x000fe200078ec0ff */
[----:B------:R-:W-:-:S03]  /*0350*/  IMAD.IADD R10, R10, 0x1, R19 ;  /* 0x000000010a0a7824 */ /* 0x000fc600078e0213 */
[----:B------:R-:W-:Y:S01]  /*0360*/  ISETP.NE.U32.AND P0, PT, R11, 0x1, PT ;  /* 0x000000010b00780c */ /* 0x000fe20003f05070 */
[----:B------:R-:W-:-:S03]  /*0370*/  IMAD R11, R10, 0x5, RZ ;  /* 0x000000050a0b7824 */ /* 0x000fc600078e02ff */
[----:B------:R-:W-:Y:S01]  /*0380*/  R2P PR, R24, 0x7e ;  /* 0x0000007e18007804 */ /* 0x000fe20000000000 */
[----:B------:R-:W-:-:S08]  /*0390*/  IMAD.WIDE.U32 R10, R11, 0x4, R8 ;  /* 0x000000040b0a7825 */ /* 0x000fd000078e0008 */
[----:B------:R-:W2:Y:S04]  /*03a0*/  @!P0 LDG.E R18, desc[UR4][R10.64] ;  /* 0x000000040a128981 */ /* 0x000ea8000c1e1900 */
[----:B------:R-:W3:Y:S04]  /*03b0*/  @!P0 LDG.E R20, desc[UR4][R10.64+0x10] ;  /* 0x000010040a148981 */ /* 0x000ee8000c1e1900 */
[----:B------:R-:W4:Y:S04]  /*03c0*/  @P1 LDG.E R22, desc[UR4][R10.64+0x14] ;  /* 0x000014040a161981 */ /* 0x000f28000c1e1900 */
[----:B------:R-:W4:Y:S04]  /*03d0*/  @P2 LDG.E R26, desc[UR4][R10.64+0x28] ;  /* 0x000028040a1a2981 */ /* 0x000f28000c1e1900 */
[----:B------:R-:W4:Y:S04]  /*03e0*/  @!P0 LDG.E R21, desc[UR4][R10.64+0x4] ;  /* 0x000004040a158981 */ /* 0x000f28000c1e1900 */
[----:B------:R-:W4:Y:S04]  /*03f0*/  @!P0 LDG.E R23, desc[UR4][R10.64+0xc] ;  /* 0x00000c040a178981 */ /* 0x000f28000c1e1900 */
[----:B------:R-:W4:Y:S04]  /*0400*/  @P1 LDG.E R25, desc[UR4][R10.64+0x18] ;  /* 0x000018040a191981 */ /* 0x000f28000c1e1900 */
[----:B------:R-:W4:Y:S04]  /*0410*/  @P3 LDG.E R28, desc[UR4][R10.64+0x3c] ;  /* 0x00003c040a1c3981 */ /* 0x000f28000c1e1900 */
[----:B------:R-:W4:Y:S01]  /*0420*/  @P6 LDG.E R27, desc[UR4][R10.64+0x7c] ;  /* 0x00007c040a1b6981 */ /* 0x000f22000c1e1900 */
[----:B--2---:R-:W-:-:S03]  /*0430*/  @!P0 LOP3.LUT R15, R15, R18, RZ, 0x3c, !PT ;  /* 0x000000120f0f8212 */ /* 0x004fc600078e3cff */
[----:B------:R-:W2:Y:S01]  /*0440*/  @!P0 LDG.E R18, desc[UR4][R10.64+0x8] ;  /* 0x000008040a128981 */ /* 0x000ea2000c1e1900 */
[----:B---3--:R-:W-:-:S03]  /*0450*/  @!P0 LOP3.LUT R3, R3, R20, RZ, 0x3c, !PT ;  /* 0x0000001403038212 */ /* 0x008fc600078e3cff */
[----:B------:R-:W3:Y:S01]  /*0460*/  @P1 LDG.E R20, desc[UR4][R10.64+0x24] ;  /* 0x000024040a141981 */ /* 0x000ee2000c1e1900 */
[----:B----4-:R-:W-:-:S03]  /*0470*/  @P1 LOP3.LUT R15, R15, R22, RZ, 0x3c, !PT ;  /* 0x000000160f0f1212 */ /* 0x010fc600078e3cff */
[----:B------:R-:W4:Y:S01]  /*0480*/  @P2 LDG.E R22, desc[UR4][R10.64+0x38] ;  /* 0x000038040a162981 */ /* 0x000f22000c1e1900 */
[----:B------:R-:W-:-:S03]  /*0490*/  @P2 LOP3.LUT R15, R15, R26, RZ, 0x3c, !PT ;  /* 0x0000001a0f0f2212 */ /* 0x000fc600078e3cff */
[----:B------:R-:W4:Y:S01]  /*04a0*/  @P4 LDG.E R26, desc[UR4][R10.64+0x50] ;  /* 0x000050040a1a4981 */ /* 0x000f22000c1e1900 */
[----:B------:R-:W-:-:S03]  /*04b0*/  @!P0 LOP3.LUT R4, R4, R21, RZ, 0x3c, !PT ;  /* 0x0000001504048212 */ /* 0x000fc600078e3cff */
[----:B------:R-:W4:Y:S01]  /*04c0*/  @P1 LDG.E R21, desc[UR4][R10.64+0x20] ;  /* 0x000020040a151981 */ /* 0x000f22000c1e1900 */
[----:B------:R-:W-:-:S03]  /*04d0*/  @!P0 LOP3.LUT R2, R2, R23, RZ, 0x3c, !PT ;  /* 0x0000001702028212 */ /* 0x000fc600078e3cff */
[----:B------:R-:W4:Y:S01]  /*04e0*/  @P2 LDG.E R23, desc[UR4][R10.64+0x2c] ;  /* 0x00002c040a172981 */ /* 0x000f22000c1e1900 */
[----:B------:R-:W-:-:S03]  /*04f0*/  @P1 LOP3.LUT R4, R4, R25, RZ, 0x3c, !PT ;  /* 0x0000001904041212 */ /* 0x000fc600078e3cff */
[----:B------:R-:W4:Y:S01]  /*0500*/  @P2 LDG.E R25, desc[UR4][R10.64+0x34] ;  /* 0x000034040a192981 */ /* 0x000f22000c1e1900 */
[----:B--2---:R-:W-:-:S03]  /*0510*/  @!P0 LOP3.LUT R5, R5, R18, RZ, 0x3c, !PT ;  /* 0x0000001205058212 */ /* 0x004fc600078e3cff */
[----:B------:R-:W2:Y:S01]  /*0520*/  @P1 LDG.E R18, desc[UR4][R10.64+0x1c] ;  /* 0x00001c040a121981 */ /* 0x000ea2000c1e1900 */
[----:B---3--:R-:W-:-:S03]  /*0530*/  @P1 LOP3.LUT R3, R3, R20, RZ, 0x3c, !PT ;  /* 0x0000001403031212 */ /* 0x008fc600078e3cff */
[----:B------:R-:W3:Y:S01]  /*0540*/  @P2 LDG.E R20, desc[UR4][R10.64+0x30] ;  /* 0x000030040a142981 */ /* 0x000ee2000c1e1900 */
[----:B----4-:R-:W-:-:S03]  /*0550*/  @P2 LOP3.LUT R3, R3, R22, RZ, 0x3c, !PT ;  /* 0x0000001603032212 */ /* 0x010fc600078e3cff */
[----:B------:R-:W4:Y:S01]  /*0560*/  @P3 LDG.E R22, desc[UR4][R10.64+0x4c] ;  /* 0x00004c040a163981 */ /* 0x000f22000c1e1900 */
[----:B------:R-:W-:-:S04]  /*0570*/  @P3 LOP3.LUT R15, R15, R28, RZ, 0x3c, !PT ;  /* 0x0000001c0f0f3212 */ /* 0x000fc800078e3cff */
[----:B------:R-:W-:Y:S02]  /*0580*/  @P4 LOP3.LUT R15, R15, R26, RZ, 0x3c, !PT ;  /* 0x0000001a0f0f4212 */ /* 0x000fe400078e3cff */
[----:B------:R-:W-:Y:S01]  /*0590*/  @P1 LOP3.LUT R2, R2, R21, RZ, 0x3c, !PT ;  /* 0x0000001502021212 */ /* 0x000fe200078e3cff */
[----:B------:R-:W4:Y:S04]  /*05a0*/  @P5 LDG.E R26, desc[UR4][R10.64+0x64] ;  /* 0x000064040a1a5981 */ /* 0x000f28000c1e1900 */
[----:B------:R-:W4:Y:S01]  /*05b0*/  @P3 LDG.E R21, desc[UR4][R10.64+0x40] ;  /* 0x000040040a153981 */ /* 0x000f22000c1e1900 */
[----:B------:R-:W-:Y:S02]  /*05c0*/  @P2 LOP3.LUT R4, R4, R23, RZ, 0x3c, !PT ;  /* 0x0000001704042212 */ /* 0x000fe400078e3cff */
[----:B------:R-:W-:Y:S01]  /*05d0*/  @P2 LOP3.LUT R2, R2, R25, RZ, 0x3c, !PT ;  /* 0x0000001902022212 */ /* 0x000fe200078e3cff */
[----:B------:R-:W4:Y:S04]  /*05e0*/  @P3 LDG.E R23, desc[UR4][R10.64+0x48] ;  /* 0x000048040a173981 */ /* 0x000f28000c1e1900 */
[----:B------:R-:W4:Y:S01]  /*05f0*/  @P4 LDG.E R25, desc[UR4][R10.64+0x54] ;  /* 0x000054040a194981 */ /* 0x000f22000c1e1900 */
[----:B--2---:R-:W-:-:S03]  /*0600*/  @P1 LOP3.LUT R5, R5, R18, RZ, 0x3c, !PT ;  /* 0x0000001205051212 */ /* 0x004fc600078e3cff */
[----:B------:R-:W2:Y:S01]  /*0610*/  @P3 LDG.E R18, desc[UR4][R10.64+0x44] ;  /* 0x000044040a123981 */ /* 0x000ea2000c1e1900 */
[----:B---3--:R-:W-:-:S03]  /*0620*/  @P2 LOP3.LUT R5, R5, R20, RZ, 0x3c, !PT ;  /* 0x0000001405052212 */ /* 0x008fc600078e3cff */
[----:B------:R-:W3:Y:S01]  /*0630*/  @P4 LDG.E R20, desc[UR4][R10.64+0x58] ;  /* 0x000058040a144981 */ /* 0x000ee2000c1e1900 */
[----:B----4-:R-:W-:-:S03]  /*0640*/  @P3 LOP3.LUT R3, R3, R22, RZ, 0x3c, !PT ;  /* 0x0000001603033212 */ /* 0x010fc600078e3cff */
[----:B------:R-:W4:Y:S01]  /*0650*/  @P4 LDG.E R22, desc[UR4][R10.64+0x60] ;  /* 0x000060040a164981 */ /* 0x000f22000c1e1900 */
[----:B------:R-:W-:Y:S02]  /*0660*/  LOP3.LUT P0, RZ, R24, 0x80, RZ, 0xc0, !PT ;  /* 0x0000008018ff7812 */ /* 0x000fe4000780c0ff */
[----:B------:R-:W-:Y:S02]  /*0670*/  @P5 LOP3.LUT R15, R15, R26, RZ, 0x3c, !PT ;  /* 0x0000001a0f0f5212 */ /* 0x000fe400078e3cff */
[----:B------:R-:W4:Y:S01]  /*0680*/  @P6 LDG.E R26, desc[UR4][R10.64+0x78] ;  /* 0x000078040a1a6981 */ /* 0x000f22000c1e1900 */
[----:B------:R-:W-:-:S03]  /*0690*/  @P3 LOP3.LUT R4, R4, R21, RZ, 0x3c, !PT ;  /* 0x0000001504043212 */ /* 0x000fc600078e3cff */
[----:B------:R-:W4:Y:S01]  /*06a0*/  @P4 LDG.E R21, desc[UR4][R10.64+0x5c] ;  /* 0x00005c040a154981 */ /* 0x000f22000c1e1900 */
[----:B------:R-:W-:-:S03]  /*06b0*/  @P3 LOP3.LUT R2, R2, R23, RZ, 0x3c, !PT ;  /* 0x0000001702023212 */ /* 0x000fc600078e3cff */
[----:B------:R-:W4:Y:S01]  /*06c0*/  @P5 LDG.E R23, desc[UR4][R10.64+0x68] ;  /* 0x000068040a175981 */ /* 0x000f22000c1e1900 */
[----:B------:R-:W-:-:S03]  /*06d0*/  @P4 LOP3.LUT R4, R4, R25, RZ, 0x3c, !PT ;  /* 0x0000001904044212 */ /* 0x000fc600078e3cff */
[----:B------:R-:W4:Y:S01]  /*06e0*/  @P5 LDG.E R25, desc[UR4][R10.64+0x70] ;  /* 0x000070040a195981 */ /* 0x000f22000c1e1900 */
[----:B--2---:R-:W-:-:S03]  /*06f0*/  @P3 LOP3.LUT R5, R5, R18, RZ, 0x3c, !PT ;  /* 0x0000001205053212 */ /* 0x004fc600078e3cff */
[----:B------:R-:W2:Y:S01]  /*0700*/  @P5 LDG.E R18, desc[UR4][R10.64+0x6c] ;  /* 0x00006c040a125981 */ /* 0x000ea2000c1e1900 */
[----:B---3--:R-:W-:-:S03]  /*0710*/  @P4 LOP3.LUT R5, R5, R20, RZ, 0x3c, !PT ;  /* 0x0000001405054212 */ /* 0x008fc600078e3cff */
[----:B------:R-:W3:Y:S01]  /*0720*/  @P5 LDG.E R20, desc[UR4][R10.64+0x74] ;  /* 0x000074040a145981 */ /* 0x000ee2000c1e1900 */
[----:B----4-:R-:W-:-:S03]  /*0730*/  @P4 LOP3.LUT R3, R3, R22, RZ, 0x3c, !PT ;  /* 0x0000001603034212 */ /* 0x010fc600078e3cff */
[----:B------:R-:W4:Y:S01]  /*0740*/  @P0 LDG.E R22, desc[UR4][R10.64+0x8c] ;  /* 0x00008c040a160981 */ /* 0x000f22000c1e1900 */
[----:B------:R-:W-:-:S03]  /*0750*/  @P6 LOP3.LUT R15, R15, R26, RZ, 0x3c, !PT ;  /* 0x0000001a0f0f6212 */ /* 0x000fc600078e3cff */
        /* <DEDUP_REMOVED lines=13> */
[----:B------:R-:W-:Y:S02]  /*0830*/  @P6 LOP3.LUT R4, R4, R27, RZ, 0x3c, !PT ;  /* 0x0000001b04046212 */ /* 0x000fe400078e3cff */
[----:B------:R-:W-:Y:S02]  /*0840*/  @P6 LOP3.LUT R2, R2, R21, RZ, 0x3c, !PT ;  /* 0x0000001502026212 */ /* 0x000fe400078e3cff */
[----:B------:R-:W-:Y:S02]  /*0850*/  @P0 LOP3.LUT R4, R4, R23, RZ, 0x3c, !PT ;  /* 0x0000001704040212 */ /* 0x000fe400078e3cff */
[----:B------:R-:W-:Y:S02]  /*0860*/  @P0 LOP3.LUT R2, R2, R25, RZ, 0x3c, !PT ;  /* 0x0000001902020212 */ /* 0x000fe400078e3cff */
[----:B--2---:R-:W-:Y:S02]  /*0870*/  @P6 LOP3.LUT R5, R5, R18, RZ, 0x3c, !PT ;  /* 0x0000001205056212 */ /* 0x004fe400078e3cff */
[----:B---3--:R-:W-:-:S02]  /*0880*/  @P6 LOP3.LUT R3, R3, R20, RZ, 0x3c, !PT ;  /* 0x0000001403036212 */ /* 0x008fc400078e3cff */
[----:B----4-:R-:W-:Y:S02]  /*0890*/  @P0 LOP3.LUT R5, R5, R22, RZ, 0x3c, !PT ;  /* 0x0000001605050212 */ /* 0x010fe400078e3cff */
[----:B------:R-:W-:Y:S02]  /*08a0*/  @P0 LOP3.LUT R3, R3, R26, RZ, 0x3c, !PT ;  /* 0x0000001a03030212 */ /* 0x000fe400078e3cff */
[----:B------:R-:W-:-:S13]  /*08b0*/  R2P PR, R24.B1, 0x7f ;  /* 0x0000007f18007804 */ /* 0x000fda0000001000 */
[----:B------:R-:W2:Y:S04]  /*08c0*/  @P0 LDG.E R18, desc[UR4][R10.64+0xa0] ;  /* 0x0000a0040a120981 */ /* 0x000ea8000c1e1900 */
[----:B------:R-:W3:Y:S04]  /*08d0*/  @P1 LDG.E R22, desc[UR4][R10.64+0xb4] ;  /* 0x0000b4040a161981 */ /* 0x000ee8000c1e1900 */
[----:B------:R-:W4:Y:S04]  /*08e0*/  @P2 LDG.E R26, desc[UR4][R10.64+0xc8] ;  /* 0x0000c8040a1a2981 */ /* 0x000f28000c1e1900 */
[----:B------:R-:W4:Y:S04]  /*08f0*/  @P3 LDG.E R28, desc[UR4][R10.64+0xdc] ;  /* 0x0000dc040a1c3981 */ /* 0x000f28000c1e1900 */
[----:B------:R-:W4:Y:S04]  /*0900*/  @P0 LDG.E R23, desc[UR4][R10.64+0xa4] ;  /* 0x0000a4040a170981 */ /* 0x000f28000c1e1900 */
[----:B------:R-:W4:Y:S04]  /*0910*/  @P0 LDG.E R20, desc[UR4][R10.64+0xa8] ;  /* 0x0000a8040a140981 */ /* 0x000f28000c1e1900 */
[----:B------:R-:W4:Y:S04]  /*0920*/  @P4 LDG.E R25, desc[UR4][R10.64+0xf0] ;  /* 0x0000f0040a194981 */ /* 0x000f28000c1e1900 */
        /* <DEDUP_REMOVED lines=21> */
[----:B------:R-:W-:Y:S02]  /*0a80*/  LOP3.LUT P0, RZ, R24, 0x8000, RZ, 0xc0, !PT ;  /* 0x0000800018ff7812 */ /* 0x000fe4000780c0ff */
[----:B----4-:R-:W-:Y:S01]  /*0a90*/  @P5 LOP3.LUT R15, R15, R26, RZ, 0x3c, !PT ;  /* 0x0000001a0f0f5212 */ /* 0x010fe200078e3cff */
[----:B------:R-:W4:Y:S04]  /*0aa0*/  @P3 LDG.E R24, desc[UR4][R10.64+0xe4] ;  /* 0x0000e4040a183981 */ /* 0x000f28000c1e1900 */
[----:B------:R-:W2:Y:S01]  /*0ab0*/  @P6 LDG.E R26, desc[UR4][R10.64+0x118] ;  /* 0x000118040a1a6981 */ /* 0x000ea2000c1e1900 */
        /* <DEDUP_REMOVED lines=8> */
[----:B---3--:R-:W-:-:S03]  /*0b40*/  @P2 LOP3.LUT R3, R3, R22, RZ, 0x3c, !PT ;  /* 0x0000001603032212 */ /* 0x008fc600078e3cff */
[----:B------:R-:W3:Y:S01]  /*0b50*/  @P4 LDG.E R22, desc[UR4][R10.64+0x100] ;  /* 0x000100040a164981 */ /* 0x000ee2000c1e1900 */
[----:B--2---:R-:W-:-:S03]  /*0b60*/  @P6 LOP3.LUT R15, R15, R26, RZ, 0x3c, !PT ;  /* 0x0000001a0f0f6212 */ /* 0x004fc600078e3cff */
[----:B------:R-:W2:Y:S01]  /*0b70*/  @P0 LDG.E R26, desc[UR4][R10.64+0x12c] ;  /* 0x00012c040a1a0981 */ /* 0x000ea2000c1e1900 */
[----:B----4-:R-:W-:-:S03]  /*0b80*/  @P2 LOP3.LUT R2, R2, R23, RZ, 0x3c, !PT ;  /* 0x0000001702022212 */ /* 0x010fc600078e3cff */
[----:B------:R-:W4:Y:S01]  /*0b90*/  @P4 LDG.E R23, desc[UR4][R10.64+0xfc] ;  /* 0x0000fc040a174981 */ /* 0x000f22000c1e1900 */
[----:B------:R-:W-:-:S03]  /*0ba0*/  @P2 LOP3.LUT R5, R5, R20, RZ, 0x3c, !PT ;  /* 0x0000001405052212 */ /* 0x000fc600078e3cff */
[----:B------:R-:W4:Y:S01]  /*0bb0*/  @P4 LDG.E R20, desc[UR4][R10.64+0xf8] ;  /* 0x0000f8040a144981 */ /* 0x000f22000c1e1900 */
[----:B------:R-:W-:Y:S02]  /*0bc0*/  @P3 LOP3.LUT R2, R2, R27, RZ, 0x3c, !PT ;  /* 0x0000001b02023212 */ /* 0x000fe400078e3cff */
[----:B------:R-:W-:Y:S01]  /*0bd0*/  @P3 LOP3.LUT R4, R4, R25, RZ, 0x3c, !PT ;  /* 0x0000001904043212 */ /* 0x000fe200078e3cff */
[----:B------:R-:W4:Y:S01]  /*0be0*/  @P5 LDG.E R27, desc[UR4][R10.64+0x110] ;  /* 0x000110040a1b5981 */ /* 0x000f22000c1e1900 */
[----:B------:R-:W-:-:S03]  /*0bf0*/  @P3 LOP3.LUT R5, R5, R24, RZ, 0x3c, !PT ;  /* 0x0000001805053212 */ /* 0x000fc600078e3cff */
[----:B------:R-:W4:Y:S04]  /*0c00*/  @P5 LDG.E R25, desc[UR4][R10.64+0x108] ;  /* 0x000108040a195981 */ /* 0x000f28000c1e1900 */
        /* <DEDUP_REMOVED lines=19> */
[----:B------:R-:W-:-:S05]  /*0d40*/  VIADD R19, R19, 0x10 ;  /* 0x0000001013137836 */ /* 0x000fca0000000000 */
[----:B------:R-:W-:Y:S02]  /*0d50*/  ISETP.NE.AND P1, PT, R19, 0x20, PT ;  /* 0x000000201300780c */ /* 0x000fe40003f25270 */
[----:B------:R-:W-:Y:S02]  /*0d60*/  @P5 LOP3.LUT R3, R3, R18, RZ, 0x3c, !PT ;  /* 0x0000001203035212 */ /* 0x000fe400078e3cff */
[----:B------:R-:W-:Y:S02]  /*0d70*/  @P6 LOP3.LUT R4, R4, R21, RZ, 0x3c, !PT ;  /* 0x0000001504046212 */ /* 0x000fe400078e3cff */
[----:B---3--:R-:W-:-:S04]  /*0d80*/  @P6 LOP3.LUT R3, R3, R22, RZ, 0x3c, !PT ;  /* 0x0000001603036212 */ /* 0x008fc800078e3cff */
[----:B--2---:R-:W-:Y:S02]  /*0d90*/  @P0 LOP3.LUT R3, R3, R26, RZ, 0x3c, !PT ;  /* 0x0000001a03030212 */ /* 0x004fe400078e3cff */
[----:B----4-:R-:W-:Y:S02]  /*0da0*/  @P6 LOP3.LUT R2, R2, R23, RZ, 0x3c, !PT ;  /* 0x0000001702026212 */ /* 0x010fe400078e3cff */
[----:B------:R-:W-:Y:S02]  /*0db0*/  @P6 LOP3.LUT R5, R5, R20, RZ, 0x3c, !PT ;  /* 0x0000001405056212 */ /* 0x000fe400078e3cff */
[----:B------:R-:W-:Y:S02]  /*0dc0*/  @P0 LOP3.LUT R2, R2, R27, RZ, 0x3c, !PT ;  /* 0x0000001b02020212 */ /* 0x000fe400078e3cff */
[----:B------:R-:W-:Y:S02]  /*0dd0*/  @P0 LOP3.LUT R4, R4, R25, RZ, 0x3c, !PT ;  /* 0x0000001904040212 */ /* 0x000fe400078e3cff */
[----:B------:R-:W-:Y:S01]  /*0de0*/  @P0 LOP3.LUT R5, R5, R24, RZ, 0x3c, !PT ;  /* 0x0000001805050212 */ /* 0x000fe200078e3cff */
[----:B------:R-:W-:Y:S06]  /*0df0*/  @P1 BRA `(.L_x_4) ;  /* 0xfffffff400481947 */ /* 0x000fec000383ffff */
[----:B------:R-:W-:-:S05]  /*0e00*/  VIADD R17, R17, 0x1 ;  /* 0x0000000111117836 */ /* 0x000fca0000000000 */
[----:B------:R-:W-:-:S13]  /*0e10*/  ISETP.NE.AND P0, PT, R17, 0x5, PT ;  /* 0x000000051100780c */ /* 0x000fda0003f05270 */
[----:B------:R-:W-:Y:S05]  /*0e20*/  @P0 BRA `(.L_x_5) ;  /* 0xfffffff400300947 */ /* 0x000fea000383ffff */
[----:B------:R1:W-:Y:S01]  /*0e30*/  STG.E.64 desc[UR4][R6.64+0x8], R4 ;  /* 0x0000080406007986 */ /* 0x0003e2000c101b04 */
[----:B------:R-:W-:Y:S01]  /*0e40*/  VIADD R14, R14, 0x1 ;  /* 0x000000010e0e7836 */ /* 0x000fe20000000000 */
[----:B------:R-:W-:Y:S02]  /*0e50*/  LOP3.LUT R11, R13, 0x3, RZ, 0xc0, !PT ;  /* 0x000000030d0b7812 */ /* 0x000fe400078ec0ff */
[----:B------:R1:W-:Y:S02]  /*0e60*/  STG.E.64 desc[UR4][R6.64+0x10], R2 ;  /* 0x0000100206007986 */ /* 0x0003e4000c101b04 */
[----:B------:R-:W-:Y:S02]  /*0e70*/  ISETP.GE.U32.AND P0, PT, R14, R11, PT ;  /* 0x0000000b0e00720c */ /* 0x000fe40003f06070 */
[----:B------:R1:W-:Y:S11]  /*0e80*/  STG.E desc[UR4][R6.64+0x4], R15 ;  /* 0x0000040f06007986 */ /* 0x0003f6000c101904 */
[----:B------:R-:W-:Y:S05]  /*0e90*/  @!P0 BRA `(.L_x_6) ;  /* 0xfffffff400048947 */ /* 0x000fea000383ffff */
.L_x_3:
[----:B------:R-:W-:Y:S05]  /*0ea0*/  BSYNC.RECONVERGENT B1 ;  /* 0x0000000000017941 */ /* 0x000fea0003800200 */
.L_x_2:
[C---:B------:R-:W-:Y:S01]  /*0eb0*/  ISETP.GT.U32.AND P0, PT, R13.reuse, 0x3, PT ;  /* 0x000000030d00780c */ /* 0x040fe20003f04070 */
[----:B------:R-:W-:Y:S01]  /*0ec0*/  VIADD R12, R12, 0x1 ;  /* 0x000000010c0c7836 */ /* 0x000fe20000000000 */
[--C-:B------:R-:W-:Y:S02]  /*0ed0*/  SHF.R.U64 R13, R13, 0x2, R0.reuse ;  /* 0x000000020d0d7819 */ /* 0x100fe40000001200 */
[----:B------:R-:W-:Y:S02]  /*0ee0*/  ISETP.GT.U32.AND.EX P0, PT, R0, RZ, PT, P0 ;  /* 0x000000ff0000720c */ /* 0x000fe40003f04100 */
[----:B------:R-:W-:-:S11]  /*0ef0*/  SHF.R.U32.HI R0, RZ, 0x2, R0 ;  /* 0x00000002ff007819 */ /* 0x000fd60000011600 */
[----:B------:R-:W-:Y:S05]  /*0f00*/  @P0 BRA `(.L_x_7) ;  /* 0xfffffff000c80947 */ /* 0x000fea000383ffff */
.L_x_1:
[----:B------:R-:W-:Y:S05]  /*0f10*/  BSYNC.RECONVERGENT B0 ;  /* 0x0000000000007941 */ /* 0x000fea0003800200 */
.L_x_0:
[----:B------:R-:W-:Y:S04]  /*0f20*/  STG.E.64 desc[UR4][R6.64+0x18], RZ ;  /* 0x000018ff06007986 */ /* 0x000fe8000c101b04 */
[----:B------:R-:W-:Y:S04]  /*0f30*/  STG.E desc[UR4][R6.64+0x20], RZ ;  /* 0x000020ff06007986 */ /* 0x000fe8000c101904 */
[----:B------:R-:W-:Y:S01]  /*0f40*/  STG.E.64 desc[UR4][R6.64+0x28], RZ ;  /* 0x000028ff06007986 */ /* 0x000fe2000c101b04 */
[----:B------:R-:W-:Y:S05]  /*0f50*/  EXIT ;  /* 0x000000000000794d */ /* 0x000fea0003800000 */
.L_x_8:
[----:B------:R-:W-:-:S00]  /*0f60*/  BRA `(.L_x_8) ;  /* 0xfffffffc00fc7947 */ /* 0x000fc0000383ffff */
[----:B------:R-:W-:-:S00]  /*0f70*/  NOP ;  /* 0x0000000000007918 */ /* 0x000fc00000000000 */
        /* <DEDUP_REMOVED lines=8> */
.L_x_45:


//--------------------- .text._Z7diffusePfS_      --------------------------
	.section	.text._Z7diffusePfS_,"ax",@progbits
	.align	128
        .global         _Z7diffusePfS_
        .type           _Z7diffusePfS_,@function
        .size           _Z7diffusePfS_,(.L_x_46 - _Z7diffusePfS_)
        .other          _Z7diffusePfS_,@"STO_CUDA_ENTRY STV_DEFAULT"
_Z7diffusePfS_:
.text._Z7diffusePfS_:
        /* <DEDUP_REMOVED lines=14> */
[----:B------:R-:W-:-:S05]  /*00e0*/  IMAD R4, R7, 0x64, R0 ;  /* 0x0000006407047824 */ /* 0x000fca00078e0200 */
[----:B------:R-:W-:-:S05]  /*00f0*/  SHF.L.U32 R9, R4, 0x2, RZ ;  /* 0x0000000204097819 */ /* 0x000fca00000006ff */
[----:B0-----:R-:W-:-:S05]  /*0100*/  IMAD.WIDE R2, R9, 0x4, R2 ;  /* 0x0000000409027825 */ /* 0x001fca00078e0202 */
[----:B-1----:R0:W5:Y:S01]  /*0110*/  LDG.E R6, desc[UR4][R2.64] ;  /* 0x0000000402067981 */ /* 0x002162000c1e1900 */
[----:B------:R-:W-:Y:S01]  /*0120*/  ISETP.GE.AND P3, PT, R0, 0x1, PT ;  /* 0x000000010000780c */ /* 0x000fe20003f66270 */
[----:B------:R-:W-:Y:S04]  /*0130*/  BSSY.RECONVERGENT B1, `(.L_x_9) ;  /* 0x000000c000017945 */ /* 0x000fe80003800200 */
[----:B------:R-:W-:Y:S01]  /*0140*/  BSSY.RELIABLE B0, `(.L_x_10) ;  /* 0x0000008000007945 */ /* 0x000fe20003800100 */
[----:B------:R-:W-:-:S07]  /*0150*/  HFMA2 R11, -RZ, RZ, 0, 0 ;  /* 0x00000000ff0b7431 */ /* 0x000fce00000001ff */
[----:B0-----:R-:W-:Y:S05]  /*0160*/  @!P3 BRA `(.L_x_11) ;  /* 0x000000000014b947 */ /* 0x001fea0003800000 */
[----:B------:R-:W2:Y:S01]  /*0170*/  LDG.E R11, desc[UR4][R2.64+-0x10] ;  /* 0xfffff004020b7981 */ /* 0x000ea2000c1e1900 */
[----:B------:R-:W-:-:S13]  /*0180*/  ISETP.GT.U32.AND P0, PT, R0, 0x62, PT ;  /* 0x000000620000780c */ /* 0x000fda0003f04070 */
[----:B------:R-:W-:Y:S05]  /*0190*/  @P0 BREAK.RELIABLE B0 ;  /* 0x0000000000000942 */ /* 0x000fea0003800100 */
[----:B--2---:R-:W-:Y:S01]  /*01a0*/  FADD R11, RZ, R11 ;  /* 0x0000000bff0b7221 */ /* 0x004fe20000000000 */
[----:B------:R-:W-:Y:S06]  /*01b0*/  @P0 BRA `(.L_x_12) ;  /* 0x00000000000c0947 */ /* 0x000fec0003800000 */
.L_x_11:
[----:B------:R-:W-:Y:S05]  /*01c0*/  BSYNC.RELIABLE B0 ;  /* 0x0000000000007941 */ /* 0x000fea0003800100 */
.L_x_10:
[----:B------:R-:W2:Y:S02]  /*01d0*/  LDG.E R4, desc[UR4][R2.64+0x10] ;  /* 0x0000100402047981 */ /* 0x000ea4000c1e1900 */
[----:B--2---:R-:W-:-:S07]  /*01e0*/  FADD R11, R4, R11 ;  /* 0x0000000b040b7221 */ /* 0x004fce0000000000 */
.L_x_12:
[----:B------:R-:W-:Y:S05]  /*01f0*/  BSYNC.RECONVERGENT B1 ;  /* 0x0000000000017941 */ /* 0x000fea0003800200 */
.L_x_9:
[----:B------:R-:W-:Y:S05]  /*0200*/  WARPSYNC.ALL ;  /* 0x0000000000007948 */ /* 0x000fea0003800000 */
[----:B------:R-:W-:Y:S01]  /*0210*/  ISETP.NE.AND P4, PT, R7, RZ, PT ;  /* 0x000000ff0700720c */ /* 0x000fe20003f85270 */
[----:B------:R-:W-:Y:S04]  /*0220*/  BSSY.RECONVERGENT B2, `(.L_x_13) ;  /* 0x000000b000027945 */ /* 0x000fe80003800200 */
[----:B------:R-:W-:Y:S08]  /*0230*/  BSSY.RELIABLE B1, `(.L_x_14) ;  /* 0x0000007000017945 */ /* 0x000ff00003800100 */
[----:B------:R-:W-:Y:S05]  /*0240*/  @!P4 BRA `(.L_x_15) ;  /* 0x000000000014c947 */ /* 0x000fea0003800000 */
[----:B------:R-:W2:Y:S01]  /*0250*/  LDG.E R4, desc[UR4][R2.64+-0x640] ;  /* 0xfff9c00402047981 */ /* 0x000ea2000c1e1900 */
[----:B------:R-:W-:-:S13]  /*0260*/  ISETP.GT.U32.AND P0, PT, R7, 0x62, PT ;  /* 0x000000620700780c */ /* 0x000fda0003f04070 */
[----:B------:R-:W-:Y:S05]  /*0270*/  @P0 BREAK.RELIABLE B1 ;  /* 0x0000000000010942 */ /* 0x000fea0003800100 */
[----:B--2---:R-:W-:Y:S01]  /*0280*/  FADD R11, R11, R4 ;  /* 0x000000040b0b7221 */ /* 0x004fe20000000000 */
[----:B------:R-:W-:Y:S06]  /*0290*/  @P0 BRA `(.L_x_16) ;  /* 0x00000000000c0947 */ /* 0x000fec0003800000 */
.L_x_15:
[----:B------:R-:W-:Y:S05]  /*02a0*/  BSYNC.RELIABLE B1 ;  /* 0x0000000000017941 */ /* 0x000fea0003800100 */
.L_x_14:
[----:B------:R-:W2:Y:S02]  /*02b0*/  LDG.E R4, desc[UR4][R2.64+0x640] ;  /* 0x0006400402047981 */ /* 0x000ea4000c1e1900 */
[----:B--2---:R-:W-:-:S07]  /*02c0*/  FADD R11, R4, R11 ;  /* 0x0000000b040b7221 */ /* 0x004fce0000000000 */
.L_x_16:
[----:B------:R-:W-:Y:S05]  /*02d0*/  BSYNC.RECONVERGENT B2 ;  /* 0x0000000000027941 */ /* 0x000fea0003800200 */
.L_x_13:
[----:B------:R-:W-:Y:S05]  /*02e0*/  WARPSYNC.ALL ;  /* 0x0000000000007948 */ /* 0x000fea0003800000 */
[C---:B------:R-:W-:Y:S01]  /*02f0*/  ISETP.NE.AND P2, PT, R7.reuse, RZ, PT ;  /* 0x000000ff0700720c */ /* 0x040fe20003f45270 */
[----:B------:R-:W0:Y:S01]  /*0300*/  LDC.64 R4, c[0x0][0x388] ;  /* 0x0000e200ff047b82 */ /* 0x000e220000000a00 */
[----:B-----5:R-:W-:Y:S02]  /*0310*/  FFMA R11, R6, -4, R11 ;  /* 0xc0800000060b7823 */ /* 0x020fe4000000000b */
[----:B------:R-:W-:Y:S02]  /*0320*/  ISETP.NE.AND P0, PT, R7, 0x63, P2 ;  /* 0x000000630700780c */ /* 0x000fe40001705270 */
[----:B------:R-:W-:-:S02]  /*0330*/  FFMA R11, R11, 0.10000000149011611938, R6 ;  /* 0x3dcccccd0b0b7823 */ /* 0x000fc40000000006 */
[----:B------:R-:W-:-:S04]  /*0340*/  ISETP.NE.AND P0, PT, R0, 0x63, P0 ;  /* 0x000000630000780c */ /* 0x000fc80000705270 */
[----:B------:R-:W-:-:S13]  /*0350*/  ISETP.NE.AND P0, PT, R0, RZ, P0 ;  /* 0x000000ff0000720c */ /* 0x000fda0000705270 */
[----:B------:R-:W-:Y:S01]  /*0360*/  @!P0 FADD R6, -R6, 1 ;  /* 0x3f80000006068421 */ /* 0x000fe20000000100 */
[----:B0-----:R-:W-:-:S04]  /*0370*/  IMAD.WIDE R4, R9, 0x4, R4 ;  /* 0x0000000409047825 */ /* 0x001fc800078e0204 */
[----:B------:R-:W-:-:S05]  /*0380*/  @!P0 FFMA R11, R6, 0.0099999997764825820923, R11 ;  /* 0x3c23d70a060b8823 */ /* 0x000fca000000000b */
[----:B------:R0:W-:Y:S04]  /*0390*/  STG.E desc[UR4][R4.64], R11 ;  /* 0x0000000b04007986 */ /* 0x0001e8000c101904 */
[----:B------:R0:W5:Y:S01]  /*03a0*/  LDG.E R6, desc[UR4][R2.64+0x4] ;  /* 0x0000040402067981 */ /* 0x000162000c1e1900 */
[----:B------:R-:W-:Y:S04]  /*03b0*/  BSSY.RECONVERGENT B3, `(.L_x_17) ;  /* 0x000000d000037945 */ /* 0x000fe80003800200 */
[----:B------:R-:W-:Y:S01]  /*03c0*/  BSSY.RELIABLE B2, `(.L_x_18) ;  /* 0x0000009000027945 */ /* 0x000fe20003800100 */
[----:B------:R-:W-:-:S02]  /*03d0*/  ISETP.NE.AND P1, PT, R7, 0x63, PT ;  /* 0x000000630700780c */ /* 0x000fc40003f25270 */
[----:B------:R-:W-:Y:S01]  /*03e0*/  MOV R9, RZ ;  /* 0x000000ff00097202 */ /* 0x000fe20000000f00 */
[----:B------:R-:W-:Y:S10]  /*03f0*/  @!P3 BRA `(.L_x_19) ;  /* 0x000000000014b947 */ /* 0x000ff40003800000 */
[----:B------:R-:W2:Y:S01]  /*0400*/  LDG.E R9, desc[UR4][R2.64+-0xc] ;  /* 0xfffff40402097981 */ /* 0x000ea2000c1e1900 */
[----:B------:R-:W-:-:S13]  /*0410*/  ISETP.GT.U32.AND P5, PT, R0, 0x62, PT ;  /* 0x000000620000780c */ /* 0x000fda0003fa4070 */
[----:B------:R-:W-:Y:S05]  /*0420*/  @P5 BREAK.RELIABLE B2 ;  /* 0x0000000000025942 */ /* 0x000fea0003800100 */
[----:B--2---:R-:W-:Y:S01]  /*0430*/  FADD R9, RZ, R9 ;  /* 0x00000009ff097221 */ /* 0x004fe20000000000 */
[----:B------:R-:W-:Y:S06]  /*0440*/  @P5 BRA `(.L_x_20) ;  /* 0x00000000000c5947 */ /* 0x000fec0003800000 */
.L_x_19:
[----:B------:R-:W-:Y:S05]  /*0450*/  BSYNC.RELIABLE B2 ;  /* 0x0000000000027941 */ /* 0x000fea0003800100 */
.L_x_18:
[----:B------:R-:W2:Y:S02]  /*0460*/  LDG.E R8, desc[UR4][R2.64+0x14] ;  /* 0x0000140402087981 */ /* 0x000ea4000c1e1900 */
[----:B--2---:R-:W-:-:S07]  /*0470*/  FADD R9, R8, R9 ;  /* 0x0000000908097221 */ /* 0x004fce0000000000 */
.L_x_20:
[----:B------:R-:W-:Y:S05]  /*0480*/  BSYNC.RECONVERGENT B3 ;  /* 0x0000000000037941 */ /* 0x000fea0003800200 */
.L_x_17:
[----:B------:R-:W-:Y:S05]  /*0490*/  WARPSYNC.ALL ;  /* 0x0000000000007948 */ /* 0x000fea0003800000 */
[----:B------:R-:W-:Y:S04]  /*04a0*/  BSSY.RECONVERGENT B4, `(.L_x_21) ;  /* 0x000000b000047945 */ /* 0x000fe80003800200 */
[----:B------:R-:W-:Y:S04]  /*04b0*/  BSSY.RELIABLE B3, `(.L_x_22) ;  /* 0x0000007000037945 */ /* 0x000fe80003800100 */
[----:B------:R-:W-:Y:S05]  /*04c0*/  @!P4 BRA `(.L_x_23) ;  /* 0x000000000014c947 */ /* 0x000fea0003800000 */
[----:B------:R-:W2:Y:S01]  /*04d0*/  LDG.E R8, desc[UR4][R2.64+-0x63c] ;  /* 0xfff9c40402087981 */ /* 0x000ea2000c1e1900 */
[----:B------:R-:W-:-:S13]  /*04e0*/  ISETP.GT.U32.AND P5, PT, R7, 0x62, PT ;  /* 0x000000620700780c */ /* 0x000fda0003fa4070 */
[----:B------:R-:W-:Y:S05]  /*04f0*/  @P5 BREAK.RELIABLE B3 ;  /* 0x0000000000035942 */ /* 0x000fea0003800100 */
[----:B--2---:R-:W-:Y:S01]  /*0500*/  FADD R9, R9, R8 ;  /* 0x0000000809097221 */ /* 0x004fe20000000000 */
[----:B------:R-:W-:Y:S06]  /*0510*/  @P5 BRA `(.L_x_24) ;  /* 0x00000000000c5947 */ /* 0x000fec0003800000 */
.L_x_23:
[----:B------:R-:W-:Y:S05]  /*0520*/  BSYNC.RELIABLE B3 ;  /* 0x0000000000037941 */ /* 0x000fea0003800100 */
.L_x_22:
[----:B------:R-:W2:Y:S02]  /*0530*/  LDG.E R8, desc[UR4][R2.64+0x644] ;  /* 0x0006440402087981 */ /* 0x000ea4000c1e1900 */
[----:B--2---:R-:W-:-:S07]  /*0540*/  FADD R9, R8, R9 ;  /* 0x0000000908097221 */ /* 0x004fce0000000000 */
.L_x_24:
[----:B------:R-:W-:Y:S05]  /*0550*/  BSYNC.RECONVERGENT B4 ;  /* 0x0000000000047941 */ /* 0x000fea0003800200 */
.L_x_21:
[----:B------:R-:W-:Y:S05]  /*0560*/  WARPSYNC.ALL ;  /* 0x0000000000007948 */ /* 0x000fea0003800000 */
[----:B-----5:R-:W-:-:S04]  /*0570*/  FFMA R9, R6, -4, R9 ;  /* 0xc080000006097823 */ /* 0x020fc80000000009 */
[----:B------:R-:W-:Y:S01]  /*0580*/  FFMA R9, R9, 0.10000000149011611938, R6 ;  /* 0x3dcccccd09097823 */ /* 0x000fe20000000006 */
[----:B------:R-:W-:-:S04]  /*0590*/  @!P0 FADD R6, -R6, 1 ;  /* 0x3f80000006068421 */ /* 0x000fc80000000100 */
[----:B0-----:R-:W-:Y:S01]  /*05a0*/  MOV R11, R9 ;  /* 0x00000009000b7202 */ /* 0x001fe20000000f00 */
[----:B------:R-:W-:-:S05]  /*05b0*/  @!P0 FFMA R11, R6, 0.0099999997764825820923, R9 ;  /* 0x3c23d70a060b8823 */ /* 0x000fca0000000009 */
[----:B------:R0:W-:Y:S04]  /*05c0*/  STG.E desc[UR4][R4.64+0x4], R11 ;  /* 0x0000040b04007986 */ /* 0x0001e8000c101904 */
[----:B------:R0:W5:Y:S01]  /*05d0*/  LDG.E R6, desc[UR4][R2.64+0x8] ;  /* 0x0000080402067981 */ /* 0x000162000c1e1900 */
[----:B------:R-:W-:Y:S04]  /*05e0*/  BSSY.RECONVERGENT B5, `(.L_x_25) ;  /* 0x000000c000057945 */ /* 0x000fe80003800200 */
[----:B------:R-:W-:Y:S01]  /*05f0*/  BSSY.RELIABLE B4, `(.L_x_26) ;  /* 0x0000008000047945 */ /* 0x000fe20003800100 */
[----:B------:R-:W-:-:S03]  /*0600*/  HFMA2 R9, -RZ, RZ, 0, 0 ;  /* 0x00000000ff097431 */ /* 0x000fc600000001ff */
[----:B------:R-:W-:Y:S05]  /*0610*/  @!P3 BRA `(.L_x_27) ;  /* 0x000000000014b947 */ /* 0x000fea0003800000 */
[----:B------:R-:W2:Y:S01]  /*0620*/  LDG.E R9, desc[UR4][R2.64+-0x8] ;  /* 0xfffff80402097981 */ /* 0x000ea2000c1e1900 */
[----:B------:R-:W-:-:S13]  /*0630*/  ISETP.GT.U32.AND P5, PT, R0, 0x62, PT ;  /* 0x000000620000780c */ /* 0x000fda0003fa4070 */
[----:B------:R-:W-:Y:S05]  /*0640*/  @P5 BREAK.RELIABLE B4 ;  /* 0x0000000000045942 */ /* 0x000fea0003800100 */
[----:B--2---:R-:W-:Y:S01]  /*0650*/  FADD R9, RZ, R9 ;  /* 0x00000009ff097221 */ /* 0x004fe20000000000 */
[----:B------:R-:W-:Y:S06]  /*0660*/  @P5 BRA `(.L_x_28) ;  /* 0x00000000000c5947 */ /* 0x000fec0003800000 */
.L_x_27:
[----:B------:R-:W-:Y:S05]  /*0670*/  BSYNC.RELIABLE B4 ;  /* 0x0000000000047941 */ /* 0x000fea0003800100 */
.L_x_26:
[----:B------:R-:W2:Y:S02]  /*0680*/  LDG.E R8, desc[UR4][R2.64+0x18] ;  /* 0x0000180402087981 */ /* 0x000ea4000c1e1900 */
[----:B--2---:R-:W-:-:S07]  /*0690*/  FADD R9, R8, R9 ;  /* 0x0000000908097221 */ /* 0x004fce0000000000 */
.L_x_28:
[----:B------:R-:W-:Y:S05]  /*06a0*/  BSYNC.RECONVERGENT B5 ;  /* 0x0000000000057941 */ /* 0x000fea0003800200 */
.L_x_25:
        /* <DEDUP_REMOVED lines=9> */
.L_x_31:
[----:B------:R-:W-:Y:S05]  /*0740*/  BSYNC.RELIABLE B5 ;  /* 0x0000000000057941 */ /* 0x000fea0003800100 */
.L_x_30:
[----:B------:R-:W2:Y:S02]  /*0750*/  LDG.E R8, desc[UR4][R2.64+0x648] ;  /* 0x0006480402087981 */ /* 0x000ea4000c1e1900 */
[----:B--2---:R-:W-:-:S07]  /*0760*/  FADD R9, R8, R9 ;  /* 0x0000000908097221 */ /* 0x004fce0000000000 */
.L_x_32:
[----:B------:R-:W-:Y:S05]  /*0770*/  BSYNC.RECONVERGENT B6 ;  /* 0x0000000000067941 */ /* 0x000fea0003800200 */
.L_x_29:
        /* <DEDUP_REMOVED lines=17> */
.L_x_35:
[----:B------:R-:W-:Y:S05]  /*0890*/  BSYNC.RELIABLE B6 ;  /* 0x0000000000067941 */ /* 0x000fea0003800100 */
.L_x_34:
[----:B------:R-:W2:Y:S02]  /*08a0*/  LDG.E R8, desc[UR4][R2.64+0x1c] ;  /* 0x00001c0402087981 */ /* 0x000ea4000c1e1900 */
[----:B--2---:R-:W-:-:S07]  /*08b0*/  FADD R9, R8, R9 ;  /* 0x0000000908097221 */ /* 0x004fce0000000000 */
.L_x_36:
[----:B------:R-:W-:Y:S05]  /*08c0*/  BSYNC.RECONVERGENT B7 ;  /* 0x0000000000077941 */ /* 0x000fea0003800200 */
.L_x_33:
        /* <DEDUP_REMOVED lines=9> */
.L_x_39:
[----:B------:R-:W-:Y:S05]  /*0960*/  BSYNC.RELIABLE B7 ;  /* 0x0000000000077941 */ /* 0x000fea0003800100 */
.L_x_38:
[----:B0-----:R-:W2:Y:S02]  /*0970*/  LDG.E R2, desc[UR4][R2.64+0x64c] ;  /* 0x00064c0402027981 */ /* 0x001ea4000c1e1900 */
[----:B--2---:R-:W-:-:S07]  /*0980*/  FADD R9, R2, R9 ;  /* 0x0000000902097221 */ /* 0x004fce0000000000 */
.L_x_40:
[----:B------:R-:W-:Y:S05]  /*0990*/  BSYNC.RECONVERGENT B8 ;  /* 0x0000000000087941 */ /* 0x000fea0003800200 */
.L_x_37:
[----:B------:R-:W-:Y:S05]  /*09a0*/  WARPSYNC.ALL ;  /* 0x0000000000007948 */ /* 0x000fea0003800000 */
[----:B-----5:R-:W-:Y:S01]  /*09b0*/  FFMA R9, R6, -4, R9 ;  /* 0xc080000006097823 */ /* 0x020fe20000000009 */
[C---:B------:R-:W-:Y:S01]  /*09c0*/  ISETP.EQ.OR P1, PT, R0.reuse, 0x63, !P1 ;  /* 0x000000630000780c */ /* 0x040fe20004f22670 */
[----:B------:R-:W-:Y:S02]  /*09d0*/  BSSY.RECONVERGENT B8, `(.L_x_41) ;  /* 0x0000006000087945 */ /* 0x000fe40003800200 */
[----:B------:R-:W-:Y:S01]  /*09e0*/  FFMA R9, R9, 0.10000000149011611938, R6 ;  /* 0x3dcccccd09097823 */ /* 0x000fe20000000006 */
[----:B------:R-:W-:-:S04]  /*09f0*/  ISETP.EQ.OR P1, PT, R0, RZ, P1 ;  /* 0x000000ff0000720c */ /* 0x000fc80000f22670 */
[----:B------:R1:W-:Y:S09]  /*0a00*/  STG.E desc[UR4][R4.64+0xc], R9 ;  /* 0x00000c0904007986 */ /* 0x0003f2000c101904 */
[----:B------:R-:W-:Y:S05]  /*0a10*/  @P1 BRA `(.L_x_42) ;  /* 0x0000000000041947 */ /* 0x000fea0003800000 */
[----:B------:R-:W-:Y:S05]  /*0a20*/  @P2 EXIT ;  /* 0x000000000000294d */ /* 0x000fea0003800000 */
.L_x_42:
[----:B------:R-:W-:Y:S05]  /*0a30*/  BSYNC.RECONVERGENT B8 ;  /* 0x0000000000087941 */ /* 0x000fea0003800200 */
.L_x_41:
[----:B------:R-:W-:-:S04]  /*0a40*/  FADD R6, -R6, 1 ;  /* 0x3f80000006067421 */ /* 0x000fc80000000100 */
[----:B0-----:R-:W-:-:S05]  /*0a50*/  FFMA R3, R6, 0.0099999997764825820923, R9 ;  /* 0x3c23d70a06037823 */ /* 0x001fca0000000009 */
[----:B------:R-:W-:Y:S01]  /*0a60*/  STG.E desc[UR4][R4.64+0xc], R3 ;  /* 0x00000c0304007986 */ /* 0x000fe2000c101904 */
[----:B------:R-:W-:Y:S05]  /*0a70*/  EXIT ;  /* 0x000000000000794d */ /* 0x000fea0003800000 */
.L_x_43:
        /* <DEDUP_REMOVED lines=16> */
.L_x_46:


//--------------------- .text._Z18initialize_latticePfP17curandStateXORWOW --------------------------
	.section	.text._Z18initialize_latticePfP17curandStateXORWOW,"ax",@progbits
	.align	128
        .global         _Z18initialize_latticePfP17curandStateXORWOW
        .type           _Z18initialize_latticePfP17curandStateXORWOW,@function
        .size           _Z18initialize_latticePfP17curandStateXORWOW,(.L_x_47 - _Z18initialize_latticePfP17curandStateXORWOW)
        .other          _Z18initialize_latticePfP17curandStateXORWOW,@"STO_CUDA_ENTRY STV_DEFAULT"
_Z18initialize_latticePfP17curandStateXORWOW:
.text._Z18initialize_latticePfP17curandStateXORWOW:
        /* <DEDUP_REMOVED lines=14> */
[----:B------:R-:W-:-:S06]  /*00e0*/  IMAD R0, R5, 0x64, R0 ;  /* 0x0000006405007824 */ /* 0x000fcc00078e0200 */
[----:B------:R-:W2:Y:S01]  /*00f0*/  LDC.64 R18, c[0x0][0x380] ;  /* 0x0000e000ff127b82 */ /* 0x000ea20000000a00 */
[----:B0-----:R-:W-:-:S05]  /*0100*/  IMAD.WIDE R2, R0, 0x30, R2 ;  /* 0x0000003000027825 */ /* 0x001fca00078e0202 */
[----:B-1----:R-:W3:Y:S04]  /*0110*/  LDG.E.64 R10, desc[UR4][R2.64] ;  /* 0x00000004020a7981 */ /* 0x002ee8000c1e1b00 */
[----:B------:R-:W4:Y:S04]  /*0120*/  LDG.E.64 R8, desc[UR4][R2.64+0x10] ;  /* 0x0000100402087981 */ /* 0x000f28000c1e1b00 */
[----:B------:R-:W5:Y:S04]  /*0130*/  LDG.E.64 R14, desc[UR4][R2.64+0x8] ;  /* 0x00000804020e7981 */ /* 0x000f68000c1e1b00 */
[----:B------:R-:W2:Y:S04]  /*0140*/  LDG.E.64 R6, desc[UR4][R2.64+0x18] ;  /* 0x0000180402067981 */ /* 0x000ea8000c1e1b00 */
[----:B------:R-:W2:Y:S04]  /*0150*/  LDG.E.64 R4, desc[UR4][R2.64+0x28] ;  /* 0x0000280402047981 */ /* 0x000ea8000c1e1b00 */
[----:B------:R-:W2:Y:S01]  /*0160*/  LDG.E R13, desc[UR4][R2.64+0x20] ;  /* 0x00002004020d7981 */ /* 0x000ea2000c1e1900 */
[----:B---3--:R-:W-:-:S04]  /*0170*/  SHF.R.U32.HI R12, RZ, 0x2, R11 ;  /* 0x00000002ff0c7819 */ /* 0x008fc8000001160b */
[----:B------:R-:W-:Y:S01]  /*0180*/  LOP3.LUT R12, R12, R11, RZ, 0x3c, !PT ;  /* 0x0000000b0c0c7212 */ /* 0x000fe200078e3cff */
[----:B----4-:R-:W-:Y:S01]  /*0190*/  IMAD.SHL.U32 R16, R9, 0x10, RZ ;  /* 0x0000001009107824 */ /* 0x010fe200078e00ff */
[----:B-----5:R-:W-:-:S03]  /*01a0*/  SHF.R.U32.HI R17, RZ, 0x2, R14 ;  /* 0x00000002ff117819 */ /* 0x020fc6000001160e */
[----:B------:R-:W-:Y:S01]  /*01b0*/  IMAD.SHL.U32 R11, R12, 0x2, RZ ;  /* 0x000000020c0b7824 */ /* 0x000fe200078e00ff */
[----:B------:R-:W-:-:S04]  /*01c0*/  LOP3.LUT R17, R17, R14, RZ, 0x3c, !PT ;  /* 0x0000000e11117212 */ /* 0x000fc800078e3cff */
[----:B------:R-:W-:Y:S02]  /*01d0*/  LOP3.LUT R11, R9, R16, R11, 0x96, !PT ;  /* 0x00000010090b7212 */ /* 0x000fe400078e960b */
[----:B------:R-:W-:Y:S02]  /*01e0*/  SHF.R.U32.HI R14, RZ, 0x2, R15 ;  /* 0x00000002ff0e7819 */ /* 0x000fe4000001160f */
[----:B------:R-:W-:Y:S01]  /*01f0*/  LOP3.LUT R16, R11, R12, RZ, 0x3c, !PT ;  /* 0x0000000c0b107212 */ /* 0x000fe200078e3cff */
[----:B------:R-:W-:Y:S01]  /*0200*/  IMAD.SHL.U32 R12, R17, 0x2, RZ ;  /* 0x00000002110c7824 */ /* 0x000fe200078e00ff */
[----:B------:R-:W-:Y:S02]  /*0210*/  LOP3.LUT R14, R14, R15, RZ, 0x3c, !PT ;  /* 0x0000000f0e0e7212 */ /* 0x000fe400078e3cff */
[----:B------:R-:W-:Y:S01]  /*0220*/  SHF.R.U32.HI R15, RZ, 0x2, R8 ;  /* 0x00000002ff0f7819 */ /* 0x000fe20000011608 */
[----:B------:R-:W-:-:S03]  /*0230*/  IMAD.SHL.U32 R11, R16, 0x10, RZ ;  /* 0x00000010100b7824 */ /* 0x000fc600078e00ff */
[----:B------:R-:W-:Y:S02]  /*0240*/  LOP3.LUT R15, R15, R8, RZ, 0x3c, !PT ;  /* 0x000000080f0f7212 */ /* 0x000fe400078e3cff */
[----:B------:R-:W-:Y:S01]  /*0250*/  LOP3.LUT R12, R16, R11, R12, 0x96, !PT ;  /* 0x0000000b100c7212 */ /* 0x000fe200078e960c */
[----:B------:R-:W-:Y:S02]  /*0260*/  IMAD.SHL.U32 R11, R14, 0x2, RZ ;  /* 0x000000020e0b7824 */ /* 0x000fe400078e00ff */
[----:B------:R-:W-:Y:S01]  /*0270*/  IMAD.SHL.U32 R8, R15, 0x2, RZ ;  /* 0x000000020f087824 */ /* 0x000fe200078e00ff */
[----:B------:R-:W-:-:S04]  /*0280*/  LOP3.LUT R17, R12, R17, RZ, 0x3c, !PT ;  /* 0x000000110c117212 */ /* 0x000fc800078e3cff */
[----:B------:R-:W-:Y:S01]  /*0290*/  IADD3 R20, PT, PT, R10, 0xb0f8a, R17 ;  /* 0x000b0f8a0a147810 */ /* 0x000fe20007ffe011 */
[----:B------:R-:W-:-:S03]  /*02a0*/  IMAD.SHL.U32 R12, R17, 0x10, RZ ;  /* 0x00000010110c7824 */ /* 0x000fc600078e00ff */
[----:B------:R-:W-:Y:S02]  /*02b0*/  I2FP.F32.U32 R23, R20 ;  /* 0x0000001400177245 */ /* 0x000fe40000201000 */
[----:B------:R-:W-:Y:S02]  /*02c0*/  LOP3.LUT R11, R17, R12, R11, 0x96, !PT ;  /* 0x0000000c110b7212 */ /* 0x000fe400078e960b */
[----:B------:R-:W-:Y:S02]  /*02d0*/  IADD3 R12, PT, PT, R10, 0x587c5, R16 ;  /* 0x000587c50a0c7810 */ /* 0x000fe40007ffe010 */
[----:B------:R-:W-:Y:S02]  /*02e0*/  LOP3.LUT R14, R11, R14, RZ, 0x3c, !PT ;  /* 0x0000000e0b0e7212 */ /* 0x000fe400078e3cff */
[----:B------:R-:W-:-:S03]  /*02f0*/  I2FP.F32.U32 R21, R12 ;  /* 0x0000000c00157245 */ /* 0x000fc60000201000 */
[----:B------:R-:W-:-:S05]  /*0300*/  IMAD.SHL.U32 R11, R14, 0x10, RZ ;  /* 0x000000100e0b7824 */ /* 0x000fca00078e00ff */
[----:B------:R-:W-:Y:S01]  /*0310*/  LOP3.LUT R8, R14, R11, R8, 0x96, !PT ;  /* 0x0000000b0e087212 */ /* 0x000fe200078e9608 */
[----:B------:R-:W-:Y:S02]  /*0320*/  IMAD.SHL.U32 R11, R0, 0x4, RZ ;  /* 0x00000004000b7824 */ /* 0x000fe400078e00ff */
[----:B------:R-:W-:Y:S01]  /*0330*/  IMAD.MOV.U32 R0, RZ, RZ, 0x2f800000 ;  /* 0x2f800000ff007424 */ /* 0x000fe200078e00ff */
[----:B------:R-:W-:Y:S01]  /*0340*/  LOP3.LUT R15, R8, R15, RZ, 0x3c, !PT ;  /* 0x0000000f080f7212 */ /* 0x000fe200078e3cff */
[C---:B------:R-:W-:Y:S01]  /*0350*/  VIADD R8, R10.reuse, 0x161f14 ;  /* 0x00161f140a087836 */ /* 0x040fe20000000000 */
[----:B------:R-:W-:Y:S01]  /*0360*/  IADD3 R10, PT, PT, R10, 0x10974f, R14 ;  /* 0x0010974f0a0a7810 */ /* 0x000fe20007ffe00e */
[----:B--2---:R-:W-:-:S04]  /*0370*/  IMAD.WIDE R18, R11, 0x4, R18 ;  /* 0x000000040b127825 */ /* 0x004fc800078e0212 */
[-C--:B------:R-:W-:Y:S01]  /*0380*/  FFMA R21, R21, R0.reuse, 1.1641532182693481445e-10 ;  /* 0x2f00000015157423 */ /* 0x080fe20000000000 */
[----:B------:R-:W-:Y:S01]  /*0390*/  FFMA R23, R23, R0, 1.1641532182693481445e-10 ;  /* 0x2f00000017177423 */ /* 0x000fe20000000000 */
[----:B------:R-:W-:Y:S01]  /*03a0*/  I2FP.F32.U32 R25, R10 ;  /* 0x0000000a00197245 */ /* 0x000fe20000201000 */
[----:B------:R-:W-:Y:S02]  /*03b0*/  IMAD.IADD R22, R15, 0x1, R8 ;  /* 0x000000010f167824 */ /* 0x000fe400078e0208 */
[----:B------:R-:W-:Y:S02]  /*03c0*/  STG.E desc[UR4][R18.64], R21 ;  /* 0x0000001512007986 */ /* 0x000fe4000c101904 */
[----:B------:R-:W-:Y:S01]  /*03d0*/  FFMA R25, R25, R0, 1.1641532182693481445e-10 ;  /* 0x2f00000019197423 */ /* 0x000fe20000000000 */
[----:B------:R-:W-:Y:S01]  /*03e0*/  I2FP.F32.U32 R27, R22 ;  /* 0x00000016001b7245 */ /* 0x000fe20000201000 */
[----:B------:R-:W-:Y:S04]  /*03f0*/  STG.E desc[UR4][R18.64+0x4], R23 ;  /* 0x0000041712007986 */ /* 0x000fe8000c101904 */
[----:B------:R-:W-:Y:S01]  /*0400*/  FFMA R27, R27, R0, 1.1641532182693481445e-10 ;  /* 0x2f0000001b1b7423 */ /* 0x000fe20000000000 */
[----:B------:R-:W-:Y:S04]  /*0410*/  STG.E desc[UR4][R18.64+0x8], R25 ;  /* 0x0000081912007986 */ /* 0x000fe8000c101904 */
[----:B------:R-:W-:Y:S04]  /*0420*/  STG.E desc[UR4][R18.64+0xc], R27 ;  /* 0x00000c1b12007986 */ /* 0x000fe8000c101904 */
[----:B------:R-:W-:Y:S04]  /*0430*/  STG.E.64 desc[UR4][R2.64], R8 ;  /* 0x0000000802007986 */ /* 0x000fe8000c101b04 */
[----:B------:R-:W-:Y:S04]  /*0440*/  STG.E.64 desc[UR4][R2.64+0x8], R16 ;  /* 0x0000081002007986 */ /* 0x000fe8000c101b04 */
[----:B------:R-:W-:Y:S04]  /*0450*/  STG.E.64 desc[UR4][R2.64+0x10], R14 ;  /* 0x0000100e02007986 */ /* 0x000fe8000c101b04 */
[----:B------:R-:W-:Y:S04]  /*0460*/  STG.E.64 desc[UR4][R2.64+0x18], R6 ;  /* 0x0000180602007986 */ /* 0x000fe8000c101b04 */
[----:B------:R-:W-:Y:S04]  /*0470*/  STG.E.64 desc[UR4][R2.64+0x28], R4 ;  /* 0x0000280402007986 */ /* 0x000fe8000c101b04 */
[----:B------:R-:W-:Y:S01]  /*0480*/  STG.E desc[UR4][R2.64+0x20], R13 ;  /* 0x0000200d02007986 */ /* 0x000fe2000c101904 */
[----:B------:R-:W-:Y:S05]  /*0490*/  EXIT ;  /* 0x000000000000794d */ /* 0x000fea0003800000 */
.L_x_44:
        /* <DEDUP_REMOVED lines=14> */
.L_x_47:


//--------------------- .nv.global.init           --------------------------
	.section	.nv.global.init,"aw",@progbits
	.align	4
.nv.global.init:
	.type		mrg32k3aM1SubSeq,@object
	.size		mrg32k3aM1SubSeq,(mrg32k3aM2SubSeq - mrg32k3aM1SubSeq)
mrg32k3aM1SubSeq:
        /*0000*/ 	.byte	0x0b, 0xcc, 0xee, 0x04, 0x73, 0x29, 0x8b, 0x6f, 0xf6, 0x53, 0x03, 0xf6, 0x23, 0xf6, 0xea, 0xda
        /* <DEDUP_REMOVED lines=125> */
	.type		mrg32k3aM2SubSeq,@object
	.size		mrg32k3aM2SubSeq,(mrg32k3aM1 - mrg32k3aM2SubSeq)
mrg32k3aM2SubSeq:
        /* <DEDUP_REMOVED lines=126> */
	.type		mrg32k3aM1,@object
	.size		mrg32k3aM1,(mrg32k3aM1Seq - mrg32k3aM1)
mrg32k3aM1:
        /* <DEDUP_REMOVED lines=144> */
	.type		mrg32k3aM1Seq,@object
	.size		mrg32k3aM1Seq,(mrg32k3aM2 - mrg32k3aM1Seq)
mrg32k3aM1Seq:
        /* <DEDUP_REMOVED lines=144> */
	.type		mrg32k3aM2,@object
	.size		mrg32k3aM2,(mrg32k3aM2Seq - mrg32k3aM2)
mrg32k3aM2:
        /* <DEDUP_REMOVED lines=144> */
	.type		mrg32k3aM2Seq,@object
	.size		mrg32k3aM2Seq,(precalc_xorwow_matrix - mrg32k3aM2Seq)
mrg32k3aM2Seq:
        /* <DEDUP_REMOVED lines=144> */
	.type		precalc_xorwow_matrix,@object
	.size		precalc_xorwow_matrix,(precalc_xorwow_offset_matrix - precalc_xorwow_matrix)
precalc_xorwow_matrix:
        /* <DEDUP_REMOVED lines=6400> */
	.type		precalc_xorwow_offset_matrix,@object
	.size		precalc_xorwow_offset_matrix,(.L_1 - precalc_xorwow_offset_matrix)
precalc_xorwow_offset_matrix:
        /* <DEDUP_REMOVED lines=6400> */
.L_1:


//--------------------- .nv.shared.reserved.0     --------------------------
	.section	.nv.shared.reserved.0,"aw",@nobits
	.weak		__nv_reservedSMEM_offset_0_alias
	.size		__nv_reservedSMEM_offset_0_alias, 0, 64
	.other		__nv_reservedSMEM_offset_0_alias,@"STO_CUDA_RESERVED_SHARED STV_DEFAULT"
__nv_reservedSMEM_offset_0_alias:
	.zero		0
	.zero		64


//--------------------- .nv.constant0._Z11init_curandP17curandStateXORWOWm --------------------------
	.section	.nv.constant0._Z11init_curandP17curandStateXORWOWm,"a",@progbits
	.sectionflags	@""
	.align	4
.nv.constant0._Z11init_curandP17curandStateXORWOWm:
	.zero		912


//--------------------- .nv.constant0._Z7diffusePfS_ --------------------------
	.section	.nv.constant0._Z7diffusePfS_,"a",@progbits
	.sectionflags	@""
	.align	4
.nv.constant0._Z7diffusePfS_:
	.zero		912


//--------------------- .nv.constant0._Z18initialize_latticePfP17curandStateXORWOW --------------------------
	.section	.nv.constant0._Z18initialize_latticePfP17curandStateXORWOW,"a",@progbits
	.sectionflags	@""
	.align	4
.nv.constant0._Z18initialize_latticePfP17curandStateXORWOW:
	.zero		912


//--------------------- SYMBOLS --------------------------

	.type		.nv.reservedSmem.offset0,@object
	.size		.nv.reservedSmem.offset0,0x4
